	.target	sm_90a

	.elftype	@"ET_EXEC"


//--------------------- .note.nv.tkinfo           --------------------------
	.section	.note.nv.tkinfo,"",@"SHT_NOTE"
	.sectionflags	@"SHF_NOTE_NV_TKINFO"
	.tkinfo
        /*0018*/ 	.word	0x00000002
        /*0030*/ 	.string	""
        /*0030*/ 	.string	"ptxas"
        /*0030*/ 	.string	"Cuda compilation tools, release 13.0, V13.0.88"
        /*0030*/ 	.string	"Build cuda_13.0.r13.0/compiler.36424714_0"
        /*0030*/ 	.string	"-arch sm_90a -m 64 "



//--------------------- .note.nv.cuinfo           --------------------------
	.section	.note.nv.cuinfo,"",@"SHT_NOTE"
	.sectionflags	@"SHF_NOTE_NV_CUINFO"
        /*0018*/ 	.short	0x0002
        /*001a*/ 	.short	0x005a
        /*001c*/ 	.short	0x0082
	.zero		2


//--------------------- .nv.info                  --------------------------
	.section	.nv.info,"",@"SHT_CUDA_INFO"
	.align	4


	//----- nvinfo : EIATTR_REGCOUNT
	.align		4
        /*0000*/ 	.byte	0x04, 0x2f
        /*0002*/ 	.short	(.L_15 - .L_14)
	.align		4
.L_14:
        /*0004*/ 	.word	index@(_ZN7cutlass13device_kernelINS_4gemm6kernel13GemmUniversalIN4cute5tupleIJiiiiEEENS1_10collective13CollectiveMmaINS1_34MainloopSm90TmaGmmaWarpSpecializedILi7ENS5_IJNS4_1CILi1EEESB_SB_EEENS1_35KernelTmaWarpSpecializedCooperativeEEENS5_IJNSA_ILi128EEENSA_ILi64EEENSA_ILi32EEEEEENS_6half_tENS5_IJlSB_lEEESJ_SK_NS4_8TiledMMAINS4_8MMA_AtomIJNS4_4SM904GMMA25MMA_64x64x16_F32F16F16_SSILNSO_5MajorE0ELSQ_0ELNSO_7ScaleInE1ELSR_1EEEEEENS4_6LayoutINS5_IJNSA_ILi2EEESB_SB_EEENS5_IJSB_NSA_ILi0EEESX_EEEEENS5_IJNS4_10UnderscoreES10_S10_EEEEENS4_13SM90_TMA_LOADENS4_14ComposedLayoutINS4_7SwizzleILi2ELi4ELi3EEENS4_18smem_ptr_flag_bitsILi16EEENSU_INS5_IJNSA_ILi8EEESH_EEENS5_IJSH_SB_EEEEEEEvNS4_8identityES13_S1D_vS1E_EENS_8epilogue10collective6detail29Sm90TmaWarpSpecializedAdapterINS1H_15DefaultEpilogueISJ_SK_SK_NS1G_6thread17LinearCombinationISJ_Li1EffLNS1L_9ScaleType4KindE0ELNS_15FloatRoundStyleE2ESJ_EENS1_15EpilogueDefaultEEEEEvvEEEEvNT_6ParamsE)
        /*0008*/ 	.word	0x000000a8


	//----- nvinfo : EIATTR_FRAME_SIZE
	.align		4
.L_15:
        /*000c*/ 	.byte	0x04, 0x11
        /*000e*/ 	.short	(.L_17 - .L_16)
	.align		4
.L_16:
        /*0010*/ 	.word	index@(_ZN7cutlass13device_kernelINS_4gemm6kernel13GemmUniversalIN4cute5tupleIJiiiiEEENS1_10collective13CollectiveMmaINS1_34MainloopSm90TmaGmmaWarpSpecializedILi7ENS5_IJNS4_1CILi1EEESB_SB_EEENS1_35KernelTmaWarpSpecializedCooperativeEEENS5_IJNSA_ILi128EEENSA_ILi64EEENSA_ILi32EEEEEENS_6half_tENS5_IJlSB_lEEESJ_SK_NS4_8TiledMMAINS4_8MMA_AtomIJNS4_4SM904GMMA25MMA_64x64x16_F32F16F16_SSILNSO_5MajorE0ELSQ_0ELNSO_7ScaleInE1ELSR_1EEEEEENS4_6LayoutINS5_IJNSA_ILi2EEESB_SB_EEENS5_IJSB_NSA_ILi0EEESX_EEEEENS5_IJNS4_10UnderscoreES10_S10_EEEEENS4_13SM90_TMA_LOADENS4_14ComposedLayoutINS4_7SwizzleILi2ELi4ELi3EEENS4_18smem_ptr_flag_bitsILi16EEENSU_INS5_IJNSA_ILi8EEESH_EEENS5_IJSH_SB_EEEEEEEvNS4_8identityES13_S1D_vS1E_EENS_8epilogue10collective6detail29Sm90TmaWarpSpecializedAdapterINS1H_15DefaultEpilogueISJ_SK_SK_NS1G_6thread17LinearCombinationISJ_Li1EffLNS1L_9ScaleType4KindE0ELNS_15FloatRoundStyleE2ESJ_EENS1_15EpilogueDefaultEEEEEvvEEEEvNT_6ParamsE)
        /*0014*/ 	.word	0x00000000


	//----- nvinfo : EIATTR_MIN_STACK_SIZE
	.align		4
.L_17:
        /*0018*/ 	.byte	0x04, 0x12
        /*001a*/ 	.short	(.L_19 - .L_18)
	.align		4
.L_18:
        /*001c*/ 	.word	index@(_ZN7cutlass13device_kernelINS_4gemm6kernel13GemmUniversalIN4cute5tupleIJiiiiEEENS1_10collective13CollectiveMmaINS1_34MainloopSm90TmaGmmaWarpSpecializedILi7ENS5_IJNS4_1CILi1EEESB_SB_EEENS1_35KernelTmaWarpSpecializedCooperativeEEENS5_IJNSA_ILi128EEENSA_ILi64EEENSA_ILi32EEEEEENS_6half_tENS5_IJlSB_lEEESJ_SK_NS4_8TiledMMAINS4_8MMA_AtomIJNS4_4SM904GMMA25MMA_64x64x16_F32F16F16_SSILNSO_5MajorE0ELSQ_0ELNSO_7ScaleInE1ELSR_1EEEEEENS4_6LayoutINS5_IJNSA_ILi2EEESB_SB_EEENS5_IJSB_NSA_ILi0EEESX_EEEEENS5_IJNS4_10UnderscoreES10_S10_EEEEENS4_13SM90_TMA_LOADENS4_14ComposedLayoutINS4_7SwizzleILi2ELi4ELi3EEENS4_18smem_ptr_flag_bitsILi16EEENSU_INS5_IJNSA_ILi8EEESH_EEENS5_IJSH_SB_EEEEEEEvNS4_8identityES13_S1D_vS1E_EENS_8epilogue10collective6detail29Sm90TmaWarpSpecializedAdapterINS1H_15DefaultEpilogueISJ_SK_SK_NS1G_6thread17LinearCombinationISJ_Li1EffLNS1L_9ScaleType4KindE0ELNS_15FloatRoundStyleE2ESJ_EENS1_15EpilogueDefaultEEEEEvvEEEEvNT_6ParamsE)
        /*0020*/ 	.word	0x00000000
.L_19:


//--------------------- .nv.compat                --------------------------
	.section	.nv.compat,"",@"SHT_CUDA_COMPAT_INFO"
	.align	4
        /*0000*/ 	.byte	0x02, 0x09, 0x01, 0x00, 0x02, 0x02, 0x04, 0x00, 0x02, 0x05, 0x05, 0x00, 0x03, 0x07, 0x01, 0x01
        /*0010*/ 	.byte	0x02, 0x03, 0x01, 0x00, 0x02, 0x06, 0x01, 0x00, 0x04, 0x0b, 0x08, 0x00, 0x00, 0x00, 0x00, 0x00
        /*0020*/ 	.byte	0x00, 0x00, 0x00, 0x00


//--------------------- .nv.info._ZN7cutlass13device_kernelINS_4gemm6kernel13GemmUniversalIN4cute5tupleIJiiiiEEENS1_10collective13CollectiveMmaINS1_34MainloopSm90TmaGmmaWarpSpecializedILi7ENS5_IJNS4_1CILi1EEESB_SB_EEENS1_35KernelTmaWarpSpecializedCooperativeEEENS5_IJNSA_ILi128EEENSA_ILi64EEENSA_ILi32EEEEEENS_6half_tENS5_IJlSB_lEEESJ_SK_NS4_8TiledMMAINS4_8MMA_AtomIJNS4_4SM904GMMA25MMA_64x64x16_F32F16F16_SSILNSO_5MajorE0ELSQ_0ELNSO_7ScaleInE1ELSR_1EEEEEENS4_6LayoutINS5_IJNSA_ILi2EEESB_SB_EEENS5_IJSB_NSA_ILi0EEESX_EEEEENS5_IJNS4_10UnderscoreES10_S10_EEEEENS4_13SM90_TMA_LOADENS4_14ComposedLayoutINS4_7SwizzleILi2ELi4ELi3EEENS4_18smem_ptr_flag_bitsILi16EEENSU_INS5_IJNSA_ILi8EEESH_EEENS5_IJSH_SB_EEEEEEEvNS4_8identityES13_S1D_vS1E_EENS_8epilogue10collective6detail29Sm90TmaWarpSpecializedAdapterINS1H_15DefaultEpilogueISJ_SK_SK_NS1G_6thread17LinearCombinationISJ_Li1EffLNS1L_9ScaleType4KindE0ELNS_15FloatRoundStyleE2ESJ_EENS1_15EpilogueDefaultEEEEEvvEEEEvNT_6ParamsE --------------------------
	.section	.nv.info._ZN7cutlass13device_kernelINS_4gemm6kernel13GemmUniversalIN4cute5tupleIJiiiiEEENS1_10collective13CollectiveMmaINS1_34MainloopSm90TmaGmmaWarpSpecializedILi7ENS5_IJNS4_1CILi1EEESB_SB_EEENS1_35KernelTmaWarpSpecializedCooperativeEEENS5_IJNSA_ILi128EEENSA_ILi64EEENSA_ILi32EEEEEENS_6half_tENS5_IJlSB_lEEESJ_SK_NS4_8TiledMMAINS4_8MMA_AtomIJNS4_4SM904GMMA25MMA_64x64x16_F32F16F16_SSILNSO_5MajorE0ELSQ_0ELNSO_7ScaleInE1ELSR_1EEEEEENS4_6LayoutINS5_IJNSA_ILi2EEESB_SB_EEENS5_IJSB_NSA_ILi0EEESX_EEEEENS5_IJNS4_10UnderscoreES10_S10_EEEEENS4_13SM90_TMA_LOADENS4_14ComposedLayoutINS4_7SwizzleILi2ELi4ELi3EEENS4_18smem_ptr_flag_bitsILi16EEENSU_INS5_IJNSA_ILi8EEESH_EEENS5_IJSH_SB_EEEEEEEvNS4_8identityES13_S1D_vS1E_EENS_8epilogue10collective6detail29Sm90TmaWarpSpecializedAdapterINS1H_15DefaultEpilogueISJ_SK_SK_NS1G_6thread17LinearCombinationISJ_Li1EffLNS1L_9ScaleType4KindE0ELNS_15FloatRoundStyleE2ESJ_EENS1_15EpilogueDefaultEEEEEvvEEEEvNT_6ParamsE,"",@"SHT_CUDA_INFO"
	.sectionflags	@""
	.align	4


	//----- nvinfo : EIATTR_CUDA_API_VERSION
	.align		4
        /*0000*/ 	.byte	0x04, 0x37
        /*0002*/ 	.short	(.L_21 - .L_20)
.L_20:
        /*0004*/ 	.word	0x00000082


	//----- nvinfo : EIATTR_KPARAM_INFO
	.align		4
.L_21:
        /*0008*/ 	.byte	0x04, 0x17
        /*000a*/ 	.short	(.L_23 - .L_22)
.L_22:
        /*000c*/ 	.word	0x00000000
        /*0010*/ 	.short	0x0000
        /*0012*/ 	.short	0x0070
        /*0014*/ 	.byte	0x00, 0xf0, 0x01, 0x10


	//----- nvinfo : EIATTR_SPARSE_MMA_MASK
	.align		4
.L_23:
        /*0018*/ 	.byte	0x03, 0x50
        /*001a*/ 	.short	0x0000


	//----- nvinfo : EIATTR_MAXREG_COUNT
	.align		4
        /*001c*/ 	.byte	0x03, 0x1b
        /*001e*/ 	.short	0x00a8


	//----- nvinfo : EIATTR_NUM_BARRIERS
	.align		4
        /*0020*/ 	.byte	0x02, 0x4c
        /*0022*/ 	.byte	0x01
	.zero		1


	//----- nvinfo : EIATTR_EXTERNS
	.align		4
        /*0024*/ 	.byte	0x04, 0x0f
        /*0026*/ 	.short	(.L_25 - .L_24)


	//   ....[0]....
	.align		4
.L_24:
        /*0028*/ 	.word	index@(__assertfail)


	//----- nvinfo : EIATTR_MERCURY_ISA_VERSION
	.align		4
.L_25:
        /*002c*/ 	.byte	0x03, 0x5f
        /*002e*/ 	.short	0x0101


	//----- nvinfo : EIATTR_INT_WARP_WIDE_INSTR_OFFSETS
	.align		4
        /*0030*/ 	.byte	0x04, 0x31
        /*0032*/ 	.short	(.L_27 - .L_26)


	//   ....[0]....
.L_26:
        /*0034*/ 	.word	0x00000410


	//   ....[1]....
        /*0038*/ 	.word	0x00000440


	//   ....[2]....
        /*003c*/ 	.word	0x00000520


	//----- nvinfo : EIATTR_COOP_GROUP_MASK_REGIDS
	.align		4
.L_27:
        /*0040*/ 	.byte	0x04, 0x29
        /*0042*/ 	.short	(.L_29 - .L_28)


	//   ....[0]....
.L_28:
        /*0044*/ 	.word	0xffffffff


	//   ....[1]....
        /*0048*/ 	.word	0xffffffff


	//   ....[2]....
        /*004c*/ 	.word	0xffffffff


	//   ....[3]....
        /*0050*/ 	.word	0xffffffff


	//   ....[4]....
        /*0054*/ 	.word	0xffffffff


	//----- nvinfo : EIATTR_COOP_GROUP_INSTR_OFFSETS
	.align		4
.L_29:
        /*0058*/ 	.byte	0x04, 0x28
        /*005a*/ 	.short	(.L_31 - .L_30)


	//   ....[0]....
.L_30:
        /*005c*/ 	.word	0x00000060


	//   ....[1]....
        /*0060*/ 	.word	0x00000070


	//   ....[2]....
        /*0064*/ 	.word	0x00000130


	//   ....[3]....
        /*0068*/ 	.word	0x00000320


	//   ....[4]....
        /*006c*/ 	.word	0x00000fd0


	//----- nvinfo : EIATTR_REG_RECONFIG
	.align		4
.L_31:
        /*0070*/ 	.byte	0x01, 0x54
	.zero		2


	//----- nvinfo : EIATTR_SYSCALL_OFFSETS
	.align		4
        /*0074*/ 	.byte	0x04, 0x46
        /*0076*/ 	.short	(.L_33 - .L_32)


	//   ....[0]....
.L_32:
        /*0078*/ 	.word	0x00001190


	//----- nvinfo : EIATTR_MBARRIER_INSTR_OFFSETS
	.align		4
.L_33:
        /*007c*/ 	.byte	0x04, 0x39
        /*007e*/ 	.short	(.L_35 - .L_34)


	//   ....[0]....
.L_34:
        /*0080*/ 	.word	0x00000230
        /*0084*/ 	.word	0x000000ff
        /*0088*/ 	.word	0x00000000
        /*008c*/ 	.short	0x0100
        /*008e*/ 	.byte	0x08
	.zero		1


	//   ....[1]....
        /*0090*/ 	.word	0x00000240
        /*0094*/ 	.word	0x000000ff
        /*0098*/ 	.word	0x00000038
        /*009c*/ 	.short	0x0100
        /*009e*/ 	.byte	0x08
	.zero		1


	//   ....[2]....
        /*00a0*/ 	.word	0x00000250
        /*00a4*/ 	.word	0x000000ff
        /*00a8*/ 	.word	0x00000008
        /*00ac*/ 	.short	0x0100
        /*00ae*/ 	.byte	0x08
	.zero		1


	//   ....[3]....
        /*00b0*/ 	.word	0x00000260
        /*00b4*/ 	.word	0x000000ff
        /*00b8*/ 	.word	0x00000040
        /*00bc*/ 	.short	0x0100
        /*00be*/ 	.byte	0x08
	.zero		1


	//   ....[4]....
        /*00c0*/ 	.word	0x00000270
        /*00c4*/ 	.word	0x000000ff
        /*00c8*/ 	.word	0x00000010
        /*00cc*/ 	.short	0x0100
        /*00ce*/ 	.byte	0x08
	.zero		1


	//   ....[5]....
        /*00d0*/ 	.word	0x00000280
        /*00d4*/ 	.word	0x000000ff
        /*00d8*/ 	.word	0x00000048
        /*00dc*/ 	.short	0x0100
        /*00de*/ 	.byte	0x08
	.zero		1


	//   ....[6]....
        /*00e0*/ 	.word	0x00000290
        /*00e4*/ 	.word	0x000000ff
        /*00e8*/ 	.word	0x00000018
        /*00ec*/ 	.short	0x0100
        /*00ee*/ 	.byte	0x08
	.zero		1


	//   ....[7]....
        /*00f0*/ 	.word	0x000002a0
        /*00f4*/ 	.word	0x000000ff
        /*00f8*/ 	.word	0x00000050
        /*00fc*/ 	.short	0x0100
        /*00fe*/ 	.byte	0x08
	.zero		1


	//   ....[8]....
        /*0100*/ 	.word	0x000002b0
        /*0104*/ 	.word	0x000000ff
        /*0108*/ 	.word	0x00000020
        /*010c*/ 	.short	0x0100
        /*010e*/ 	.byte	0x08
	.zero		1


	//   ....[9]....
        /*0110*/ 	.word	0x000002c0
        /*0114*/ 	.word	0x000000ff
        /*0118*/ 	.word	0x00000058
        /*011c*/ 	.short	0x0100
        /*011e*/ 	.byte	0x08
	.zero		1


	//   ....[10]....
        /*0120*/ 	.word	0x000002d0
        /*0124*/ 	.word	0x000000ff
        /*0128*/ 	.word	0x00000028
        /*012c*/ 	.short	0x0100
        /*012e*/ 	.byte	0x08
	.zero		1


	//   ....[11]....
        /*0130*/ 	.word	0x000002e0
        /*0134*/ 	.word	0x000000ff
        /*0138*/ 	.word	0x00000060
        /*013c*/ 	.short	0x0100
        /*013e*/ 	.byte	0x08
	.zero		1


	//   ....[12]....
        /*0140*/ 	.word	0x000002f0
        /*0144*/ 	.word	0x000000ff
        /*0148*/ 	.word	0x00000030
        /*014c*/ 	.short	0x0100
        /*014e*/ 	.byte	0x08
	.zero		1


	//   ....[13]....
        /*0150*/ 	.word	0x00000300
        /*0154*/ 	.word	0x000000ff
        /*0158*/ 	.word	0x00000068
        /*015c*/ 	.short	0x0100
        /*015e*/ 	.byte	0x08
	.zero		1


	//   ....[14]....
        /*0160*/ 	.word	0x00000590
        /*0164*/ 	.word	0x000000ff
        /*0168*/ 	.word	0x00000080
        /*016c*/ 	.short	0x0100
        /*016e*/ 	.byte	0x06
	.zero		1


	//   ....[15]....
        /*0170*/ 	.word	0x000005f0
        /*0174*/ 	.word	0x000000ff
        /*0178*/ 	.word	0x00000088
        /*017c*/ 	.short	0x0100
        /*017e*/ 	.byte	0x06
	.zero		1


	//   ....[16]....
        /*0180*/ 	.word	0x00001210
        /*0184*/ 	.word	0x00000003
        /*0188*/ 	.word	0x00000000
        /*018c*/ 	.short	0x010a
        /*018e*/ 	.byte	0x3f
	.zero		1


	//   ....[17]....
        /*0190*/ 	.word	0x00001250
        /*0194*/ 	.word	0x00000003
        /*0198*/ 	.word	0x00000000
        /*019c*/ 	.short	0x010a
        /*019e*/ 	.byte	0x3f
	.zero		1


	//   ....[18]....
        /*01a0*/ 	.word	0x000014f0
        /*01a4*/ 	.word	0x000000ff
        /*01a8*/ 	.word	0x00000000
        /*01ac*/ 	.short	0x010a
        /*01ae*/ 	.byte	0x04
	.zero		1


	//   ....[19]....
        /*01b0*/ 	.word	0x00001530
        /*01b4*/ 	.word	0x000000ff
        /*01b8*/ 	.word	0x00000000
        /*01bc*/ 	.short	0x010a
        /*01be*/ 	.byte	0x04
	.zero		1


	//   ....[20]....
        /*01c0*/ 	.word	0x00001690
        /*01c4*/ 	.word	0x000000ff
        /*01c8*/ 	.word	0x00000000
        /*01cc*/ 	.short	0x0101
        /*01ce*/ 	.byte	0x04
	.zero		1


	//   ....[21]....
        /*01d0*/ 	.word	0x000018b0
        /*01d4*/ 	.word	0x000000ff
        /*01d8*/ 	.word	0x00000000
        /*01dc*/ 	.short	0x0101
        /*01de*/ 	.byte	0x04
	.zero		1


	//   ....[22]....
        /*01e0*/ 	.word	0x00004e60
        /*01e4*/ 	.word	0x0000000e
        /*01e8*/ 	.word	0x00000038
        /*01ec*/ 	.short	0x010a
        /*01ee*/ 	.byte	0x3f
	.zero		1


	//   ....[23]....
        /*01f0*/ 	.word	0x00005240
        /*01f4*/ 	.word	0x00000006
        /*01f8*/ 	.word	0x00000088
        /*01fc*/ 	.short	0x0101
        /*01fe*/ 	.byte	0x3f
	.zero		1


	//   ....[24]....
        /*0200*/ 	.word	0x00005930
        /*0204*/ 	.word	0x00000007
        /*0208*/ 	.word	0x00000000
        /*020c*/ 	.short	0x010a
        /*020e*/ 	.byte	0x3f
	.zero		1


	//   ....[25]....
        /*0210*/ 	.word	0x000059b0
        /*0214*/ 	.word	0x00000009
        /*0218*/ 	.word	0x00000000
        /*021c*/ 	.short	0x010a
        /*021e*/ 	.byte	0x3f
	.zero		1


	//   ....[26]....
        /*0220*/ 	.word	0x00005a40
        /*0224*/ 	.word	0x00000006
        /*0228*/ 	.word	0x00000000
        /*022c*/ 	.short	0x010a
        /*022e*/ 	.byte	0x3f
	.zero		1


	//   ....[27]....
        /*0230*/ 	.word	0x00005ad0
        /*0234*/ 	.word	0x00000009
        /*0238*/ 	.word	0x00000000
        /*023c*/ 	.short	0x010a
        /*023e*/ 	.byte	0x3f
	.zero		1


	//   ....[28]....
        /*0240*/ 	.word	0x00005b60
        /*0244*/ 	.word	0x00000006
        /*0248*/ 	.word	0x00000000
        /*024c*/ 	.short	0x010a
        /*024e*/ 	.byte	0x3f
	.zero		1


	//   ....[29]....
        /*0250*/ 	.word	0x00005bf0
        /*0254*/ 	.word	0x00000009
        /*0258*/ 	.word	0x00000000
        /*025c*/ 	.short	0x010a
        /*025e*/ 	.byte	0x3f
	.zero		1


	//   ....[30]....
        /*0260*/ 	.word	0x00005c80
        /*0264*/ 	.word	0x00000003
        /*0268*/ 	.word	0x00000000
        /*026c*/ 	.short	0x010a
        /*026e*/ 	.byte	0x3f
	.zero		1


	//   ....[31]....
        /*0270*/ 	.word	0x00005ce0
        /*0274*/ 	.word	0x00000003
        /*0278*/ 	.word	0x00000000
        /*027c*/ 	.short	0x010a
        /*027e*/ 	.byte	0x3f
	.zero		1


	//   ....[32]....
        /*0280*/ 	.word	0x00005d40
        /*0284*/ 	.word	0x00000004
        /*0288*/ 	.word	0x00000000
        /*028c*/ 	.short	0x010a
        /*028e*/ 	.byte	0x3f
	.zero		1


	//   ....[33]....
        /*0290*/ 	.word	0x00005e10
        /*0294*/ 	.word	0x0000000e
        /*0298*/ 	.word	0x00000038
        /*029c*/ 	.short	0x010a
        /*029e*/ 	.byte	0x3f
	.zero		1


	//   ....[34]....
        /*02a0*/ 	.word	0x00005ee0
        /*02a4*/ 	.word	0x00000007
        /*02a8*/ 	.word	0x00000000
        /*02ac*/ 	.short	0x010a
        /*02ae*/ 	.byte	0x3f
	.zero		1


	//   ....[35]....
        /*02b0*/ 	.word	0x00005f30
        /*02b4*/ 	.word	0x00000009
        /*02b8*/ 	.word	0x00000000
        /*02bc*/ 	.short	0x010a
        /*02be*/ 	.byte	0x3f
	.zero		1


	//   ....[36]....
        /*02c0*/ 	.word	0x00005f80
        /*02c4*/ 	.word	0x00000006
        /*02c8*/ 	.word	0x00000000
        /*02cc*/ 	.short	0x010a
        /*02ce*/ 	.byte	0x3f
	.zero		1


	//   ....[37]....
        /*02d0*/ 	.word	0x00005fd0
        /*02d4*/ 	.word	0x00000009
        /*02d8*/ 	.word	0x00000000
        /*02dc*/ 	.short	0x010a
        /*02de*/ 	.byte	0x3f
	.zero		1


	//   ....[38]....
        /*02e0*/ 	.word	0x00006020
        /*02e4*/ 	.word	0x00000006
        /*02e8*/ 	.word	0x00000000
        /*02ec*/ 	.short	0x010a
        /*02ee*/ 	.byte	0x3f
	.zero		1


	//   ....[39]....
        /*02f0*/ 	.word	0x00006070
        /*02f4*/ 	.word	0x00000009
        /*02f8*/ 	.word	0x00000000
        /*02fc*/ 	.short	0x010a
        /*02fe*/ 	.byte	0x3f
	.zero		1


	//----- nvinfo : EIATTR_NUM_MBARRIERS
	.align		4
.L_35:
        /*0300*/ 	.byte	0x03, 0x38
        /*0302*/ 	.short	0x0010


	//----- nvinfo : EIATTR_EXIT_INSTR_OFFSETS
	.align		4
        /*0304*/ 	.byte	0x04, 0x1c
        /*0306*/ 	.short	(.L_37 - .L_36)


	//   ....[0]....
.L_36:
        /*0308*/ 	.word	0x00000640


	//   ....[1]....
        /*030c*/ 	.word	0x00000f00


	//   ....[2]....
        /*0310*/ 	.word	0x000044d0


	//   ....[3]....
        /*0314*/ 	.word	0x00004b00


	//   ....[4]....
        /*0318*/ 	.word	0x00005cd0


	//----- nvinfo : EIATTR_MAX_THREADS
	.align		4
.L_37:
        /*031c*/ 	.byte	0x04, 0x05
        /*031e*/ 	.short	(.L_39 - .L_38)
.L_38:
        /*0320*/ 	.word	0x00000180
        /*0324*/ 	.word	0x00000001
        /*0328*/ 	.word	0x00000001


	//----- nvinfo : EIATTR_CRS_STACK_SIZE
	.align		4
.L_39:
        /*032c*/ 	.byte	0x04, 0x1e
        /*032e*/ 	.short	(.L_41 - .L_40)
.L_40:
        /*0330*/ 	.word	0x00000000


	//----- nvinfo : EIATTR_CBANK_PARAM_SIZE
	.align		4
.L_41:
        /*0334*/ 	.byte	0x03, 0x19
        /*0336*/ 	.short	0x0470


	//----- nvinfo : EIATTR_PARAM_CBANK
	.align		4
        /*0338*/ 	.byte	0x04, 0x0a
        /*033a*/ 	.short	(.L_43 - .L_42)
	.align		4
.L_42:
        /*033c*/ 	.word	index@(.nv.constant0._ZN7cutlass13device_kernelINS_4gemm6kernel13GemmUniversalIN4cute5tupleIJiiiiEEENS1_10collective13CollectiveMmaINS1_34MainloopSm90TmaGmmaWarpSpecializedILi7ENS5_IJNS4_1CILi1EEESB_SB_EEENS1_35KernelTmaWarpSpecializedCooperativeEEENS5_IJNSA_ILi128EEENSA_ILi64EEENSA_ILi32EEEEEENS_6half_tENS5_IJlSB_lEEESJ_SK_NS4_8TiledMMAINS4_8MMA_AtomIJNS4_4SM904GMMA25MMA_64x64x16_F32F16F16_SSILNSO_5MajorE0ELSQ_0ELNSO_7ScaleInE1ELSR_1EEEEEENS4_6LayoutINS5_IJNSA_ILi2EEESB_SB_EEENS5_IJSB_NSA_ILi0EEESX_EEEEENS5_IJNS4_10UnderscoreES10_S10_EEEEENS4_13SM90_TMA_LOADENS4_14ComposedLayoutINS4_7SwizzleILi2ELi4ELi3EEENS4_18smem_ptr_flag_bitsILi16EEENSU_INS5_IJNSA_ILi8EEESH_EEENS5_IJSH_SB_EEEEEEEvNS4_8identityES13_S1D_vS1E_EENS_8epilogue10collective6detail29Sm90TmaWarpSpecializedAdapterINS1H_15DefaultEpilogueISJ_SK_SK_NS1G_6thread17LinearCombinationISJ_Li1EffLNS1L_9ScaleType4KindE0ELNS_15FloatRoundStyleE2ESJ_EENS1_15EpilogueDefaultEEEEEvvEEEEvNT_6ParamsE)
        /*0340*/ 	.short	0x0210
        /*0342*/ 	.short	0x0470


	//----- nvinfo : EIATTR_SW_WAR
	.align		4
.L_43:
        /*0344*/ 	.byte	0x04, 0x36
        /*0346*/ 	.short	(.L_45 - .L_44)
.L_44:
        /*0348*/ 	.word	0x00000008
.L_45:


//--------------------- .nv.callgraph             --------------------------
	.section	.nv.callgraph,"",@"SHT_CUDA_CALLGRAPH"
	.align	4
	.sectionentsize	8
	.align		4
        /*0000*/ 	.word	0x00000000
	.align		4
        /*0004*/ 	.word	0xffffffff
	.align		4
        /*0008*/ 	.word	index@(_ZN7cutlass13device_kernelINS_4gemm6kernel13GemmUniversalIN4cute5tupleIJiiiiEEENS1_10collective13CollectiveMmaINS1_34MainloopSm90TmaGmmaWarpSpecializedILi7ENS5_IJNS4_1CILi1EEESB_SB_EEENS1_35KernelTmaWarpSpecializedCooperativeEEENS5_IJNSA_ILi128EEENSA_ILi64EEENSA_ILi32EEEEEENS_6half_tENS5_IJlSB_lEEESJ_SK_NS4_8TiledMMAINS4_8MMA_AtomIJNS4_4SM904GMMA25MMA_64x64x16_F32F16F16_SSILNSO_5MajorE0ELSQ_0ELNSO_7ScaleInE1ELSR_1EEEEEENS4_6LayoutINS5_IJNSA_ILi2EEESB_SB_EEENS5_IJSB_NSA_ILi0EEESX_EEEEENS5_IJNS4_10UnderscoreES10_S10_EEEEENS4_13SM90_TMA_LOADENS4_14ComposedLayoutINS4_7SwizzleILi2ELi4ELi3EEENS4_18smem_ptr_flag_bitsILi16EEENSU_INS5_IJNSA_ILi8EEESH_EEENS5_IJSH_SB_EEEEEEEvNS4_8identityES13_S1D_vS1E_EENS_8epilogue10collective6detail29Sm90TmaWarpSpecializedAdapterINS1H_15DefaultEpilogueISJ_SK_SK_NS1G_6thread17LinearCombinationISJ_Li1EffLNS1L_9ScaleType4KindE0ELNS_15FloatRoundStyleE2ESJ_EENS1_15EpilogueDefaultEEEEEvvEEEEvNT_6ParamsE)
	.align		4
        /*000c*/ 	.word	index@(__assertfail)
	.align		4
        /*0010*/ 	.word	0x00000000
	.align		4
        /*0014*/ 	.word	0xfffffffe
	.align		4
        /*0018*/ 	.word	0x00000000
	.align		4
        /*001c*/ 	.word	0xfffffffd
	.align		4
        /*0020*/ 	.word	0x00000000
	.align		4
        /*0024*/ 	.word	0xfffffffc


//--------------------- .nv.constant4             --------------------------
	.section	.nv.constant4,"a",@progbits
	.align	8
	.align		8
.nv.constant4:
        /*0000*/ 	.dword	__assertfail
	.align		8
        /*0008*/ 	.dword	__unnamed_1
	.align		8
        /*0010*/ 	.dword	_ZN40_INTERNAL_197b97d7_4_k_cu_661d29bc_285964cuda3std3__45__cpo5beginE
	.align		8
        /*0018*/ 	.dword	_ZN40_INTERNAL_197b97d7_4_k_cu_661d29bc_285964cuda3std3__45__cpo3endE
	.align		8
        /*0020*/ 	.dword	_ZN40_INTERNAL_197b97d7_4_k_cu_661d29bc_285964cuda3std3__45__cpo6cbeginE
	.align		8
        /*0028*/ 	.dword	_ZN40_INTERNAL_197b97d7_4_k_cu_661d29bc_285964cuda3std3__45__cpo4cendE
	.align		8
        /*0030*/ 	.dword	_ZN40_INTERNAL_197b97d7_4_k_cu_661d29bc_285964cuda3std3__442_GLOBAL__N__197b97d7_4_k_cu_661d29bc_285966ignoreE
	.align		8
        /*0038*/ 	.dword	_ZN40_INTERNAL_197b97d7_4_k_cu_661d29bc_285964cuda3std3__419piecewise_constructE
	.align		8
        /*0040*/ 	.dword	_ZN40_INTERNAL_197b97d7_4_k_cu_661d29bc_285964cuda3std3__48in_placeE
	.align		8
        /*0048*/ 	.dword	_ZN40_INTERNAL_197b97d7_4_k_cu_661d29bc_285964cuda3std6ranges3__45__cpo4swapE
	.align		8
        /*0050*/ 	.dword	_ZN40_INTERNAL_197b97d7_4_k_cu_661d29bc_285964cuda3std6ranges3__45__cpo9iter_moveE
	.align		8
        /*0058*/ 	.dword	_ZN40_INTERNAL_197b97d7_4_k_cu_661d29bc_285964cute7productE
	.align		8
        /*0060*/ 	.dword	_ZN40_INTERNAL_197b97d7_4_k_cu_661d29bc_285964cute1_E
	.align		8
        /*0068*/ 	.dword	$str$22
	.align		8
        /*0070*/ 	.dword	$str$23


//--------------------- .text._ZN7cutlass13device_kernelINS_4gemm6kernel13GemmUniversalIN4cute5tupleIJiiiiEEENS1_10collective13CollectiveMmaINS1_34MainloopSm90TmaGmmaWarpSpecializedILi7ENS5_IJNS4_1CILi1EEESB_SB_EEENS1_35KernelTmaWarpSpecializedCooperativeEEENS5_IJNSA_ILi128EEENSA_ILi64EEENSA_ILi32EEEEEENS_6half_tENS5_IJlSB_lEEESJ_SK_NS4_8TiledMMAINS4_8MMA_AtomIJNS4_4SM904GMMA25MMA_64x64x16_F32F16F16_SSILNSO_5MajorE0ELSQ_0ELNSO_7ScaleInE1ELSR_1EEEEEENS4_6LayoutINS5_IJNSA_ILi2EEESB_SB_EEENS5_IJSB_NSA_ILi0EEESX_EEEEENS5_IJNS4_10UnderscoreES10_S10_EEEEENS4_13SM90_TMA_LOADENS4_14ComposedLayoutINS4_7SwizzleILi2ELi4ELi3EEENS4_18smem_ptr_flag_bitsILi16EEENSU_INS5_IJNSA_ILi8EEESH_EEENS5_IJSH_SB_EEEEEEEvNS4_8identityES13_S1D_vS1E_EENS_8epilogue10collective6detail29Sm90TmaWarpSpecializedAdapterINS1H_15DefaultEpilogueISJ_SK_SK_NS1G_6thread17LinearCombinationISJ_Li1EffLNS1L_9ScaleType4KindE0ELNS_15FloatRoundStyleE2ESJ_EENS1_15EpilogueDefaultEEEEEvvEEEEvNT_6ParamsE --------------------------
	.section	.text._ZN7cutlass13device_kernelINS_4gemm6kernel13GemmUniversalIN4cute5tupleIJiiiiEEENS1_10collective13CollectiveMmaINS1_34MainloopSm90TmaGmmaWarpSpecializedILi7ENS5_IJNS4_1CILi1EEESB_SB_EEENS1_35KernelTmaWarpSpecializedCooperativeEEENS5_IJNSA_ILi128EEENSA_ILi64EEENSA_ILi32EEEEEENS_6half_tENS5_IJlSB_lEEESJ_SK_NS4_8TiledMMAINS4_8MMA_AtomIJNS4_4SM904GMMA25MMA_64x64x16_F32F16F16_SSILNSO_5MajorE0ELSQ_0ELNSO_7ScaleInE1ELSR_1EEEEEENS4_6LayoutINS5_IJNSA_ILi2EEESB_SB_EEENS5_IJSB_NSA_ILi0EEESX_EEEEENS5_IJNS4_10UnderscoreES10_S10_EEEEENS4_13SM90_TMA_LOADENS4_14ComposedLayoutINS4_7SwizzleILi2ELi4ELi3EEENS4_18smem_ptr_flag_bitsILi16EEENSU_INS5_IJNSA_ILi8EEESH_EEENS5_IJSH_SB_EEEEEEEvNS4_8identityES13_S1D_vS1E_EENS_8epilogue10collective6detail29Sm90TmaWarpSpecializedAdapterINS1H_15DefaultEpilogueISJ_SK_SK_NS1G_6thread17LinearCombinationISJ_Li1EffLNS1L_9ScaleType4KindE0ELNS_15FloatRoundStyleE2ESJ_EENS1_15EpilogueDefaultEEEEEvvEEEEvNT_6ParamsE,"ax",@progbits
	.align	128
.text._ZN7cutlass13device_kernelINS_4gemm6kernel13GemmUniversalIN4cute5tupleIJiiiiEEENS1_10collective13CollectiveMmaINS1_34MainloopSm90TmaGmmaWarpSpecializedILi7ENS5_IJNS4_1CILi1EEESB_SB_EEENS1_35KernelTmaWarpSpecializedCooperativeEEENS5_IJNSA_ILi128EEENSA_ILi64EEENSA_ILi32EEEEEENS_6half_tENS5_IJlSB_lEEESJ_SK_NS4_8TiledMMAINS4_8MMA_AtomIJNS4_4SM904GMMA25MMA_64x64x16_F32F16F16_SSILNSO_5MajorE0ELSQ_0ELNSO_7ScaleInE1ELSR_1EEEEEENS4_6LayoutINS5_IJNSA_ILi2EEESB_SB_EEENS5_IJSB_NSA_ILi0EEESX_EEEEENS5_IJNS4_10UnderscoreES10_S10_EEEEENS4_13SM90_TMA_LOADENS4_14ComposedLayoutINS4_7SwizzleILi2ELi4ELi3EEENS4_18smem_ptr_flag_bitsILi16EEENSU_INS5_IJNSA_ILi8EEESH_EEENS5_IJSH_SB_EEEEEEEvNS4_8identityES13_S1D_vS1E_EENS_8epilogue10collective6detail29Sm90TmaWarpSpecializedAdapterINS1H_15DefaultEpilogueISJ_SK_SK_NS1G_6thread17LinearCombinationISJ_Li1EffLNS1L_9ScaleType4KindE0ELNS_15FloatRoundStyleE2ESJ_EENS1_15EpilogueDefaultEEEEEvvEEEEvNT_6ParamsE:
        .type           _ZN7cutlass13device_kernelINS_4gemm6kernel13GemmUniversalIN4cute5tupleIJiiiiEEENS1_10collective13CollectiveMmaINS1_34MainloopSm90TmaGmmaWarpSpecializedILi7ENS5_IJNS4_1CILi1EEESB_SB_EEENS1_35KernelTmaWarpSpecializedCooperativeEEENS5_IJNSA_ILi128EEENSA_ILi64EEENSA_ILi32EEEEEENS_6half_tENS5_IJlSB_lEEESJ_SK_NS4_8TiledMMAINS4_8MMA_AtomIJNS4_4SM904GMMA25MMA_64x64x16_F32F16F16_SSILNSO_5MajorE0ELSQ_0ELNSO_7ScaleInE1ELSR_1EEEEEENS4_6LayoutINS5_IJNSA_ILi2EEESB_SB_EEENS5_IJSB_NSA_ILi0EEESX_EEEEENS5_IJNS4_10UnderscoreES10_S10_EEEEENS4_13SM90_TMA_LOADENS4_14ComposedLayoutINS4_7SwizzleILi2ELi4ELi3EEENS4_18smem_ptr_flag_bitsILi16EEENSU_INS5_IJNSA_ILi8EEESH_EEENS5_IJSH_SB_EEEEEEEvNS4_8identityES13_S1D_vS1E_EENS_8epilogue10collective6detail29Sm90TmaWarpSpecializedAdapterINS1H_15DefaultEpilogueISJ_SK_SK_NS1G_6thread17LinearCombinationISJ_Li1EffLNS1L_9ScaleType4KindE0ELNS_15FloatRoundStyleE2ESJ_EENS1_15EpilogueDefaultEEEEEvvEEEEvNT_6ParamsE,@function
        .size           _ZN7cutlass13device_kernelINS_4gemm6kernel13GemmUniversalIN4cute5tupleIJiiiiEEENS1_10collective13CollectiveMmaINS1_34MainloopSm90TmaGmmaWarpSpecializedILi7ENS5_IJNS4_1CILi1EEESB_SB_EEENS1_35KernelTmaWarpSpecializedCooperativeEEENS5_IJNSA_ILi128EEENSA_ILi64EEENSA_ILi32EEEEEENS_6half_tENS5_IJlSB_lEEESJ_SK_NS4_8TiledMMAINS4_8MMA_AtomIJNS4_4SM904GMMA25MMA_64x64x16_F32F16F16_SSILNSO_5MajorE0ELSQ_0ELNSO_7ScaleInE1ELSR_1EEEEEENS4_6LayoutINS5_IJNSA_ILi2EEESB_SB_EEENS5_IJSB_NSA_ILi0EEESX_EEEEENS5_IJNS4_10UnderscoreES10_S10_EEEEENS4_13SM90_TMA_LOADENS4_14ComposedLayoutINS4_7SwizzleILi2ELi4ELi3EEENS4_18smem_ptr_flag_bitsILi16EEENSU_INS5_IJNSA_ILi8EEESH_EEENS5_IJSH_SB_EEEEEEEvNS4_8identityES13_S1D_vS1E_EENS_8epilogue10collective6detail29Sm90TmaWarpSpecializedAdapterINS1H_15DefaultEpilogueISJ_SK_SK_NS1G_6thread17LinearCombinationISJ_Li1EffLNS1L_9ScaleType4KindE0ELNS_15FloatRoundStyleE2ESJ_EENS1_15EpilogueDefaultEEEEEvvEEEEvNT_6ParamsE,(.L_x_136 - _ZN7cutlass13device_kernelINS_4gemm6kernel13GemmUniversalIN4cute5tupleIJiiiiEEENS1_10collective13CollectiveMmaINS1_34MainloopSm90TmaGmmaWarpSpecializedILi7ENS5_IJNS4_1CILi1EEESB_SB_EEENS1_35KernelTmaWarpSpecializedCooperativeEEENS5_IJNSA_ILi128EEENSA_ILi64EEENSA_ILi32EEEEEENS_6half_tENS5_IJlSB_lEEESJ_SK_NS4_8TiledMMAINS4_8MMA_AtomIJNS4_4SM904GMMA25MMA_64x64x16_F32F16F16_SSILNSO_5MajorE0ELSQ_0ELNSO_7ScaleInE1ELSR_1EEEEEENS4_6LayoutINS5_IJNSA_ILi2EEESB_SB_EEENS5_IJSB_NSA_ILi0EEESX_EEEEENS5_IJNS4_10UnderscoreES10_S10_EEEEENS4_13SM90_TMA_LOADENS4_14ComposedLayoutINS4_7SwizzleILi2ELi4ELi3EEENS4_18smem_ptr_flag_bitsILi16EEENSU_INS5_IJNSA_ILi8EEESH_EEENS5_IJSH_SB_EEEEEEEvNS4_8identityES13_S1D_vS1E_EENS_8epilogue10collective6detail29Sm90TmaWarpSpecializedAdapterINS1H_15DefaultEpilogueISJ_SK_SK_NS1G_6thread17LinearCombinationISJ_Li1EffLNS1L_9ScaleType4KindE0ELNS_15FloatRoundStyleE2ESJ_EENS1_15EpilogueDefaultEEEEEvvEEEEvNT_6ParamsE)
        .other          _ZN7cutlass13device_kernelINS_4gemm6kernel13GemmUniversalIN4cute5tupleIJiiiiEEENS1_10collective13CollectiveMmaINS1_34MainloopSm90TmaGmmaWarpSpecializedILi7ENS5_IJNS4_1CILi1EEESB_SB_EEENS1_35KernelTmaWarpSpecializedCooperativeEEENS5_IJNSA_ILi128EEENSA_ILi64EEENSA_ILi32EEEEEENS_6half_tENS5_IJlSB_lEEESJ_SK_NS4_8TiledMMAINS4_8MMA_AtomIJNS4_4SM904GMMA25MMA_64x64x16_F32F16F16_SSILNSO_5MajorE0ELSQ_0ELNSO_7ScaleInE1ELSR_1EEEEEENS4_6LayoutINS5_IJNSA_ILi2EEESB_SB_EEENS5_IJSB_NSA_ILi0EEESX_EEEEENS5_IJNS4_10UnderscoreES10_S10_EEEEENS4_13SM90_TMA_LOADENS4_14ComposedLayoutINS4_7SwizzleILi2ELi4ELi3EEENS4_18smem_ptr_flag_bitsILi16EEENSU_INS5_IJNSA_ILi8EEESH_EEENS5_IJSH_SB_EEEEEEEvNS4_8identityES13_S1D_vS1E_EENS_8epilogue10collective6detail29Sm90TmaWarpSpecializedAdapterINS1H_15DefaultEpilogueISJ_SK_SK_NS1G_6thread17LinearCombinationISJ_Li1EffLNS1L_9ScaleType4KindE0ELNS_15FloatRoundStyleE2ESJ_EENS1_15EpilogueDefaultEEEEEvvEEEEvNT_6ParamsE,@"STO_CUDA_ENTRY STV_DEFAULT"
_ZN7cutlass13device_kernelINS_4gemm6kernel13GemmUniversalIN4cute5tupleIJiiiiEEENS1_10collective13CollectiveMmaINS1_34MainloopSm90TmaGmmaWarpSpecializedILi7ENS5_IJNS4_1CILi1EEESB_SB_EEENS1_35KernelTmaWarpSpecializedCooperativeEEENS5_IJNSA_ILi128EEENSA_ILi64EEENSA_ILi32EEEEEENS_6half_tENS5_IJlSB_lEEESJ_SK_NS4_8TiledMMAINS4_8MMA_AtomIJNS4_4SM904GMMA25MMA_64x64x16_F32F16F16_SSILNSO_5MajorE0ELSQ_0ELNSO_7ScaleInE1ELSR_1EEEEEENS4_6LayoutINS5_IJNSA_ILi2EEESB_SB_EEENS5_IJSB_NSA_ILi0EEESX_EEEEENS5_IJNS4_10UnderscoreES10_S10_EEEEENS4_13SM90_TMA_LOADENS4_14ComposedLayoutINS4_7SwizzleILi2ELi4ELi3EEENS4_18smem_ptr_flag_bitsILi16EEENSU_INS5_IJNSA_ILi8EEESH_EEENS5_IJSH_SB_EEEEEEEvNS4_8identityES13_S1D_vS1E_EENS_8epilogue10collective6detail29Sm90TmaWarpSpecializedAdapterINS1H_15DefaultEpilogueISJ_SK_SK_NS1G_6thread17LinearCombinationISJ_Li1EffLNS1L_9ScaleType4KindE0ELNS_15FloatRoundStyleE2ESJ_EENS1_15EpilogueDefaultEEEEEvvEEEEvNT_6ParamsE:
[----:B------:R-:W0:Y:S01]  /*0000*/  LDC R1, c[0x0][0x28] ;  /* 0x00000a00ff017b82 */ /* 0x000e220000000800 */
[----:B------:R-:W1:Y:S01]  /*0010*/  S2R R18, SR_TID.X ;  /* 0x0000000000127919 */ /* 0x000e620000002100 */
[----:B------:R-:W-:Y:S01]  /*0020*/  ELECT P0, URZ, PT ;  /* 0x00000000003f782f */ /* 0x000fe20003800000 */
[----:B------:R-:W-:Y:S01]  /*0030*/  BSSY B0, `(.L_x_0) ;  /* 0x000000f000007945 */ /* 0x000fe20003800000 */
[--C-:B-1----:R-:W-:Y:S02]  /*0040*/  SHF.R.U32.HI R0, RZ, 0x5, R18.reuse ;  /* 0x00000005ff007819 */ /* 0x102fe40000011612 */
[----:B------:R-:W-:-:S03]  /*0050*/  SHF.R.U32.HI R22, RZ, 0x7, R18 ;  /* 0x00000007ff167819 */ /* 0x000fc60000011612 */
[----:B------:R-:W1:Y:S04]  /*0060*/  SHFL.IDX PT, R5, R0, RZ, 0x1f ;  /* 0x00001fff00057589 */ /* 0x000e6800000e0000 */
[----:B------:R2:W3:Y:S01]  /*0070*/  SHFL.IDX PT, R8, R22, RZ, 0x1f ;  /* 0x00001fff16087589 */ /* 0x0004e200000e0000 */
[----:B-1----:R-:W-:-:S13]  /*0080*/  ISETP.NE.OR P0, PT, R5, RZ, !P0 ;  /* 0x000000ff0500720c */ /* 0x002fda0004705670 */
[----:B0-23--:R-:W-:Y:S05]  /*0090*/  @P0 BRA `(.L_x_1) ;  /* 0x0000000000200947 */ /* 0x00dfea0003800000 */
[----:B------:R-:W-:Y:S02]  /*00a0*/  ULDC.64 UR4, c[0x0][0x198] ;  /* 0x0000660000047ab9 */ /* 0x000fe40000000a00 */
[----:B------:R-:W-:Y:S02]  /*00b0*/  UIADD3 UR6, UP0, UR4, 0xf0, URZ ;  /* 0x000000f004067890 */ /* 0x000fe4000ff1e03f */
[----:B------:R-:W-:Y:S02]  /*00c0*/  UIADD3 UR4, UP1, UR4, 0x1f0, URZ ;  /* 0x000001f004047890 */ /* 0x000fe4000ff3e03f */
[----:B------:R-:W-:Y:S02]  /*00d0*/  UIADD3.X UR7, URZ, UR5, URZ, UP0, !UPT ;  /* 0x000000053f077290 */ /* 0x000fe400087fe43f */
[----:B------:R-:W-:-:S07]  /*00e0*/  UIADD3.X UR5, URZ, UR5, URZ, UP1, !UPT ;  /* 0x000000053f057290 */ /* 0x000fce0008ffe43f */
[----:B------:R0:W-:Y:S02]  /*00f0*/  UTMACCTL.PF [UR6] ;  /* 0x00000000060079b9 */ /* 0x0001e40008040000 */
[----:B------:R0:W-:Y:S02]  /*0100*/  UTMACCTL.PF [UR4] ;  /* 0x00000000040079b9 */ /* 0x0001e40008040000 */
[----:B0-----:R-:W-:Y:S01]  /*0110*/  NOP ;  /* 0x0000000000007918 */ /* 0x001fe20000000000 */
.L_x_1:
[----:B------:R-:W-:Y:S05]  /*0120*/  BSYNC B0 ;  /* 0x0000000000007941 */ /* 0x000fea0003800000 */
.L_x_0:
[----:B------:R-:W0:Y:S02]  /*0130*/  SHFL.IDX PT, R2, R0, RZ, 0x1f ;  /* 0x00001fff00027589 */ /* 0x000e2400000e0000 */
[----:B0-----:R-:W-:-:S13]  /*0140*/  ISETP.NE.AND P0, PT, R2, RZ, PT ;  /* 0x000000ff0200720c */ /* 0x001fda0003f05270 */
[----:B------:R-:W-:Y:S05]  /*0150*/  @P0 BRA `(.L_x_2) ;  /* 0x0000000000700947 */ /* 0x000fea0003800000 */
[----:B------:R-:W0:Y:S01]  /*0160*/  S2UR UR8, SR_CgaCtaId ;  /* 0x00000000000879c3 */ /* 0x000e220000008800 */
[----:B------:R-:W-:Y:S01]  /*0170*/  UMOV UR4, 0x400 ;  /* 0x0000040000047882 */ /* 0x000fe20000000000 */
[----:B------:R-:W-:Y:S01]  /*0180*/  UMOV UR5, 0x1 ;  /* 0x0000000100057882 */ /* 0x000fe20000000000 */
[----:B------:R-:W-:Y:S01]  /*0190*/  UMOV UR6, 0x100 ;  /* 0x0000010000067882 */ /* 0x000fe20000000000 */
[----:B------:R-:W-:Y:S01]  /*01a0*/  ELECT P0, URZ, PT ;  /* 0x00000000003f782f */ /* 0x000fe20003800000 */
[----:B------:R-:W-:-:S04]  /*01b0*/  UIADD3 UR6, -UR6, 0x100000, URZ ;  /* 0x0010000006067890 */ /* 0x000fc8000fffe13f */
[----:B------:R-:W-:Y:S02]  /*01c0*/  USHF.L.U32 UR7, UR6, 0xb, URZ ;  /* 0x0000000b06077899 */ /* 0x000fe4000800063f */
[----:B------:R-:W-:Y:S02]  /*01d0*/  USHF.L.U32 UR6, UR6, 0x1, URZ ;  /* 0x0000000106067899 */ /* 0x000fe4000800063f */
[----:B0-----:R-:W-:Y:S02]  /*01e0*/  ULEA UR8, UR8, UR4, 0x18 ;  /* 0x0000000408087291 */ /* 0x001fe4000f8ec03f */
[----:B------:R-:W-:-:S04]  /*01f0*/  UIADD3 UR4, -UR5, 0x100000, URZ ;  /* 0x0010000005047890 */ /* 0x000fc8000fffe13f */
[----:B------:R-:W-:Y:S02]  /*0200*/  USHF.L.U32 UR5, UR4, 0xb, URZ ;  /* 0x0000000b04057899 */ /* 0x000fe4000800063f */
[----:B------:R-:W-:Y:S01]  /*0210*/  USHF.L.U32 UR4, UR4, 0x1, URZ ;  /* 0x0000000104047899 */ /* 0x000fe2000800063f */
[----:B------:R-:W0:Y:S11]  /*0220*/  FENCE.VIEW.ASYNC.S ;  /* 0x00000000000073c6 */ /* 0x000e360000000000 */
[----:B0-----:R0:W1:Y:S01]  /*0230*/  SYNCS.EXCH.64 URZ, [UR8], UR4 ;  /* 0x00000004083f75b2 */ /* 0x0010620008000100 */
[----:B------:R0:W2:Y:S01]  /*0240*/  SYNCS.EXCH.64 URZ, [UR8+0x38], UR6 ;  /* 0x00003806083f75b2 */ /* 0x0000a20008000100 */
[----:B------:R0:W3:Y:S01]  /*0250*/  SYNCS.EXCH.64 URZ, [UR8+0x8], UR4 ;  /* 0x00000804083f75b2 */ /* 0x0000e20008000100 */
[----:B------:R0:W4:Y:S01]  /*0260*/  SYNCS.EXCH.64 URZ, [UR8+0x40], UR6 ;  /* 0x00004006083f75b2 */ /* 0x0001220008000100 */
[----:B------:R0:W0:Y:S01]  /*0270*/  SYNCS.EXCH.64 URZ, [UR8+0x10], UR4 ;  /* 0x00001004083f75b2 */ /* 0x0000220008000100 */
        /* <DEDUP_REMOVED lines=9> */
[----:B------:R-:W-:Y:S01]  /*0310*/  NOP ;  /* 0x0000000000007918 */ /* 0x000fe20000000000 */
.L_x_2:
[----:B------:R-:W5:Y:S01]  /*0320*/  SHFL.IDX PT, R0, R0, RZ, 0x1f ;  /* 0x00001fff00007589 */ /* 0x000f6200000e0000 */
[----:B------:R-:W-:Y:S01]  /*0330*/  ELECT P0, URZ, PT ;  /* 0x00000000003f782f */ /* 0x000fe20003800000 */
[----:B------:R-:W1:Y:S01]  /*0340*/  LDC R2, c[0x0][0x65c] ;  /* 0x00019700ff027b82 */ /* 0x000e620000000800 */
[----:B------:R-:W-:Y:S01]  /*0350*/  SHF.R.S32.HI R6, RZ, 0x1f, R5 ;  /* 0x0000001fff067819 */ /* 0x000fe20000011405 */
[----:B------:R-:W2:Y:S01]  /*0360*/  S2R R3, SR_CTAID.Y ;  /* 0x0000000000037919 */ /* 0x000ea20000002600 */
[----:B0-----:R-:W-:Y:S01]  /*0370*/  UMOV UR4, 0x20 ;  /* 0x0000002000047882 */ /* 0x001fe20000000000 */
[----:B------:R-:W-:Y:S01]  /*0380*/  ISETP.NE.AND P2, PT, R8, RZ, PT ;  /* 0x000000ff0800720c */ /* 0x000fe20003f45270 */
[----:B------:R-:W-:Y:S01]  /*0390*/  NOP ;  /* 0x0000000000007918 */ /* 0x000fe20000000000 */
[----:B------:R-:W0:Y:S01]  /*03a0*/  S2R R4, SR_CTAID.X ;  /* 0x0000000000047919 */ /* 0x000e220000002500 */
[----:B------:R-:W-:Y:S01]  /*03b0*/  LEA.HI R6, R6, R5, RZ, 0x2 ;  /* 0x0000000506067211 */ /* 0x000fe200078f10ff */
[----:B------:R-:W-:Y:S01]  /*03c0*/  NOP ;  /* 0x0000000000007918 */ /* 0x000fe20000000000 */
[----:B-----5:R-:W-:-:S02]  /*03d0*/  ISETP.NE.OR P0, PT, R0, RZ, !P0 ;  /* 0x000000ff0000720c */ /* 0x020fc40004705670 */
[----:B-1----:R-:W-:-:S04]  /*03e0*/  ISETP.NE.AND P3, PT, R2, 0x1, PT ;  /* 0x000000010200780c */ /* 0x002fc80003f65270 */
[----:B------:R-:W-:Y:S02]  /*03f0*/  P2R R0, PR, RZ, 0x8 ;  /* 0x00000008ff007803 */ /* 0x000fe40000000000 */
[----:B------:R-:W-:-:S05]  /*0400*/  LOP3.LUT R0, R6, 0xfffffffc, RZ, 0xc0, !PT ;  /* 0xfffffffc06007812 */ /* 0x000fca00078ec0ff */
[----:B------:R-:W-:Y:S01]  /*0410*/  VOTEU.ALL UP0, P0 ;  /* 0x00000000003f7886 */ /* 0x000fe20000000000 */
[----:B------:R-:W-:Y:S01]  /*0420*/  IMAD.IADD R0, R5, 0x1, -R0 ;  /* 0x0000000105007824 */ /* 0x000fe200078e0a00 */
[----:B------:R-:W0:Y:S01]  /*0430*/  @P3 LDC R17, c[0x0][0x10] ;  /* 0x00000400ff113b82 */ /* 0x000e220000000800 */
[----:B------:R-:W-:Y:S01]  /*0440*/  VOTEU.ALL UP1, P0 ;  /* 0x00000000003f7886 */ /* 0x000fe20000020000 */
[----:B--2---:R-:W-:Y:S01]  /*0450*/  @P3 IMAD.MOV.U32 R6, RZ, RZ, R3 ;  /* 0x000000ffff063224 */ /* 0x004fe200078e0003 */
[----:B------:R-:W-:Y:S01]  /*0460*/  @!UP0 UMOV UR6, 0x400 ;  /* 0x0000040000068882 */ /* 0x000fe20000000000 */
[----:B------:R-:W-:-:S04]  /*0470*/  @!UP0 UIADD3 UR4, -UR4, 0x100000, URZ ;  /* 0x0010000004048890 */ /* 0x000fc8000fffe13f */
[----:B------:R-:W-:Y:S02]  /*0480*/  @!UP0 USHF.L.U32 UR5, UR4, 0xb, URZ ;  /* 0x0000000b04058899 */ /* 0x000fe4000800063f */
[----:B------:R-:W-:Y:S01]  /*0490*/  @!UP0 USHF.L.U32 UR4, UR4, 0x1, URZ ;  /* 0x0000000104048899 */ /* 0x000fe2000800063f */
[----:B------:R-:W-:Y:S02]  /*04a0*/  @P3 IMAD.MOV.U32 R7, RZ, RZ, RZ ;  /* 0x000000ffff073224 */ /* 0x000fe400078e00ff */
[----:B------:R-:W-:Y:S01]  /*04b0*/  IMAD.MOV.U32 R5, RZ, RZ, RZ ;  /* 0x000000ffff057224 */ /* 0x000fe200078e00ff */
[----:B------:R-:W1:Y:S01]  /*04c0*/  @!UP0 S2UR UR7, SR_CgaCtaId ;  /* 0x00000000000789c3 */ /* 0x000e620000008800 */
[----:B------:R-:W-:-:S07]  /*04d0*/  @P3 IMAD.MOV.U32 R11, RZ, RZ, RZ ;  /* 0x000000ffff0b3224 */ /* 0x000fce00078e00ff */
[----:B------:R-:W2:Y:S01]  /*04e0*/  @!P3 LDC R9, c[0x0][0xc] ;  /* 0x00000300ff09bb82 */ /* 0x000ea20000000800 */
[----:B0-----:R-:W-:-:S04]  /*04f0*/  @P3 IMAD.WIDE.U32 R16, R4, R17, R6 ;  /* 0x0000001104103225 */ /* 0x001fc800078e0006 */
[----:B------:R-:W-:Y:S01]  /*0500*/  @P3 IMAD.IADD R17, R17, 0x1, R11 ;  /* 0x0000000111113824 */ /* 0x000fe200078e020b */
[----:B-1----:R-:W-:Y:S01]  /*0510*/  @!UP0 ULEA UR6, UR7, UR6, 0x18 ;  /* 0x0000000607068291 */ /* 0x002fe2000f8ec03f */
[----:B------:R-:W-:Y:S01]  /*0520*/  VOTEU.ALL UP0, P0 ;  /* 0x00000000003f7886 */ /* 0x000fe20000000000 */
[----:B------:R-:W-:-:S04]  /*0530*/  ISETP.NE.AND P0, PT, R0, 0x3, PT ;  /* 0x000000030000780c */ /* 0x000fc80003f05270 */
[----:B------:R-:W-:Y:S01]  /*0540*/  ISETP.EQ.OR P0, PT, R0, RZ, !P0 ;  /* 0x000000ff0000720c */ /* 0x000fe20004702670 */
[----:B--2---:R-:W-:-:S03]  /*0550*/  @!P3 IMAD.WIDE.U32 R6, R9, R3, R4 ;  /* 0x000000030906b225 */ /* 0x004fc600078e0004 */
[C---:B------:R-:W-:Y:S01]  /*0560*/  ISETP.EQ.AND P0, PT, R8.reuse, RZ, P0 ;  /* 0x000000ff0800720c */ /* 0x040fe20000702270 */
[----:B------:R-:W-:Y:S01]  /*0570*/  VIADD R8, R8, 0xffffffff ;  /* 0xffffffff08087836 */ /* 0x000fe20000000000 */
[----:B------:R-:W0:Y:S02]  /*0580*/  FENCE.VIEW.ASYNC.S ;  /* 0x00000000000073c6 */ /* 0x000e240000000000 */
[----:B0-----:R0:W3:Y:S01]  /*0590*/  @!UP0 SYNCS.EXCH.64 URZ, [UR6+0x80], UR4 ;  /* 0x00008004063f85b2 */ /* 0x0010e20008000100 */
[----:B------:R-:W-:Y:S01]  /*05a0*/  @!P3 IMAD.MOV.U32 R16, RZ, RZ, R6 ;  /* 0x000000ffff10b224 */ /* 0x000fe200078e0006 */
[----:B------:R-:W-:Y:S01]  /*05b0*/  SEL R19, RZ, 0x1, !P0 ;  /* 0x00000001ff137807 */ /* 0x000fe20004000000 */
[----:B------:R-:W-:Y:S01]  /*05c0*/  @!P3 IMAD.MOV.U32 R17, RZ, RZ, R7 ;  /* 0x000000ffff11b224 */ /* 0x000fe200078e0007 */
[----:B------:R-:W-:-:S04]  /*05d0*/  ISETP.GE.U32.AND P1, PT, R8, 0x2, PT ;  /* 0x000000020800780c */ /* 0x000fc80003f26070 */
[----:B------:R-:W-:Y:S01]  /*05e0*/  SEL R19, R19, 0x2, P1 ;  /* 0x0000000213137807 */ /* 0x000fe20000800000 */
[----:B------:R0:W3:Y:S01]  /*05f0*/  @!UP1 SYNCS.EXCH.64 URZ, [UR6+0x88], UR4 ;  /* 0x00008804063f95b2 */ /* 0x0000e20008000100 */
[----:B------:R-:W-:Y:S01]  /*0600*/  NOP ;  /* 0x0000000000007918 */ /* 0x000fe20000000000 */
[----:B---34-:R-:W-:Y:S06]  /*0610*/  BAR.SYNC.DEFER_BLOCKING 0x0 ;  /* 0x0000000000007b1d */ /* 0x018fec0000010000 */
[----:B------:R-:W-:Y:S05]  /*0620*/  @!P2 BRA `(.L_x_3) ;  /* 0x0000003c00aca947 */ /* 0x000fea0003800000 */
[----:B------:R-:W-:-:S13]  /*0630*/  ISETP.GT.U32.AND P0, PT, R8, 0x1, PT ;  /* 0x000000010800780c */ /* 0x000fda0003f04070 */
[----:B0-----:R-:W-:Y:S05]  /*0640*/  @P0 EXIT ;  /* 0x000000000000094d */ /* 0x001fea0003800000 */
[----:B------:R-:W-:Y:S01]  /*0650*/  ULDC.64 UR4, c[0x0][0x650] ;  /* 0x0001940000047ab9 */ /* 0x000fe20000000a00 */
[----:B------:R-:W-:Y:S01]  /*0660*/  PRMT R0, RZ, 0x7610, R0 ;  /* 0x00007610ff007816 */ /* 0x000fe20000000000 */
[----:B------:R-:W-:Y:S01]  /*0670*/  IMAD.MOV.U32 R58, RZ, RZ, -0x1 ;  /* 0xffffffffff3a7424 */ /* 0x000fe200078e00ff */
[----:B------:R-:W-:Y:S01]  /*0680*/  ISETP.GE.U32.AND P0, PT, R16, UR4, PT ;  /* 0x0000000410007c0c */ /* 0x000fe2000bf06070 */
[----:B------:R-:W-:Y:S02]  /*0690*/  IMAD.MOV.U32 R59, RZ, RZ, -0x1 ;  /* 0xffffffffff3b7424 */ /* 0x000fe400078e00ff */
[----:B------:R-:W-:Y:S01]  /*06a0*/  IMAD.MOV.U32 R57, RZ, RZ, -0x1 ;  /* 0xffffffffff397424 */ /* 0x000fe200078e00ff */
[----:B------:R-:W-:-:S13]  /*06b0*/  ISETP.GE.U32.AND.EX P0, PT, R17, UR5, PT, P0 ;  /* 0x0000000511007c0c */ /* 0x000fda000bf06100 */
[----:B------:R-:W-:Y:S05]  /*06c0*/  @P0 BRA `(.L_x_4) ;  /* 0x0000000400540947 */ /* 0x000fea0003800000 */
[----:B------:R-:W0:Y:S01]  /*06d0*/  LDC.64 R14, c[0x0][0x628] ;  /* 0x00018a00ff0e7b82 */ /* 0x000e220000000a00 */
[----:B------:R-:W-:Y:S02]  /*06e0*/  IMAD.MOV.U32 R6, RZ, RZ, R16 ;  /* 0x000000ffff067224 */ /* 0x000fe400078e0010 */
[----:B------:R-:W-:-:S05]  /*06f0*/  IMAD.MOV.U32 R7, RZ, RZ, R17 ;  /* 0x000000ffff077224 */ /* 0x000fca00078e0011 */
[----:B------:R-:W1:Y:S08]  /*0700*/  LDC R0, c[0x0][0x630] ;  /* 0x00018c00ff007b82 */ /* 0x000e700000000800 */
[----:B------:R-:W2:Y:S01]  /*0710*/  LDC.64 R20, c[0x0][0x620] ;  /* 0x00018800ff147b82 */ /* 0x000ea20000000a00 */
[----:B0-----:R-:W-:-:S04]  /*0720*/  ISETP.NE.U32.AND P0, PT, R14, RZ, PT ;  /* 0x000000ff0e00720c */ /* 0x001fc80003f05070 */
[----:B------:R-:W-:-:S13]  /*0730*/  ISETP.NE.AND.EX P0, PT, R15, RZ, PT, P0 ;  /* 0x000000ff0f00720c */ /* 0x000fda0003f05300 */
[----:B-12---:R-:W-:Y:S05]  /*0740*/  @!P0 BRA `(.L_x_5) ;  /* 0x0000000000288947 */ /* 0x006fea0003800000 */
[----:B------:R-:W0:Y:S02]  /*0750*/  LDC R11, c[0x0][0x634] ;  /* 0x00018d00ff0b7b82 */ /* 0x000e240000000800 */
[----:B0-----:R-:W-:-:S05]  /*0760*/  IADD3 R11, P0, R16, R11, RZ ;  /* 0x0000000b100b7210 */ /* 0x001fca0007f1e0ff */
[----:B------:R-:W-:-:S04]  /*0770*/  IMAD.X R13, RZ, RZ, R17, P0 ;  /* 0x000000ffff0d7224 */ /* 0x000fc800000e0611 */
[----:B------:R-:W-:-:S04]  /*0780*/  IMAD.WIDE.U32 R6, R13, R14, RZ ;  /* 0x0000000e0d067225 */ /* 0x000fc800078e00ff */
[----:B------:R-:W-:-:S04]  /*0790*/  IMAD.WIDE.U32 R8, P0, R11, R15, R6 ;  /* 0x0000000f0b087225 */ /* 0x000fc80007800006 */
[----:B------:R-:W-:-:S04]  /*07a0*/  IMAD.WIDE.U32 R6, R11, R14, RZ ;  /* 0x0000000e0b067225 */ /* 0x000fc800078e00ff */
[----:B------:R-:W-:Y:S01]  /*07b0*/  IMAD.X R11, RZ, RZ, RZ, P0 ;  /* 0x000000ffff0b7224 */ /* 0x000fe200000e06ff */
[----:B------:R-:W-:Y:S01]  /*07c0*/  IADD3 RZ, P0, R7, R8, RZ ;  /* 0x0000000807ff7210 */ /* 0x000fe20007f1e0ff */
[----:B------:R-:W-:-:S04]  /*07d0*/  IMAD.MOV.U32 R10, RZ, RZ, R9 ;  /* 0x000000ffff0a7224 */ /* 0x000fc800078e0009 */
[----:B------:R-:W-:-:S08]  /*07e0*/  IMAD.WIDE.U32.X R6, R13, R15, R10, P0 ;  /* 0x0000000f0d067225 */ /* 0x000fd000000e040a */
.L_x_5:
[-CC-:B------:R-:W-:Y:S01]  /*07f0*/  SHF.R.U64 R57, R6, R0.reuse, R7.reuse ;  /* 0x0000000006397219 */ /* 0x180fe20000001207 */
[----:B------:R-:W0:Y:S01]  /*0800*/  LDC R10, c[0x0][0x618] ;  /* 0x00018600ff0a7b82 */ /* 0x000e220000000800 */
[----:B------:R-:W-:Y:S01]  /*0810*/  SHF.R.U32.HI R5, RZ, R0, R7 ;  /* 0x00000000ff057219 */ /* 0x000fe20000011607 */
[----:B------:R-:W-:Y:S01]  /*0820*/  ULDC UR4, c[0x0][0x150] ;  /* 0x0000540000047ab9 */ /* 0x000fe20000000800 */
[----:B------:R-:W-:Y:S02]  /*0830*/  IADD3 R9, P0, RZ, -R57, RZ ;  /* 0x80000039ff097210 */ /* 0x000fe40007f1e0ff */
[----:B------:R-:W-:-:S03]  /*0840*/  I2FP.F32.U32 R0, R4 ;  /* 0x0000000400007245 */ /* 0x000fc60000201000 */
[----:B------:R-:W1:Y:S01]  /*0850*/  LDC.64 R28, c[0x0][0x640] ;  /* 0x00019000ff1c7b82 */ /* 0x000e620000000a00 */
[----:B------:R-:W-:Y:S02]  /*0860*/  IMAD.X R11, RZ, RZ, ~R5, P0 ;  /* 0x000000ffff0b7224 */ /* 0x000fe400000e0e05 */
[----:B------:R-:W-:Y:S01]  /*0870*/  FMUL R0, R0, UR4 ;  /* 0x0000000400007c20 */ /* 0x000fe20008400000 */
[----:B------:R-:W-:Y:S01]  /*0880*/  IMAD.WIDE.U32 R6, R9, R20, R16 ;  /* 0x0000001409067225 */ /* 0x000fe200078e0010 */
[----:B------:R-:W-:-:S03]  /*0890*/  ULDC UR4, c[0x0][0x154] ;  /* 0x0000550000047ab9 */ /* 0x000fc60000000800 */
[----:B------:R-:W-:Y:S01]  /*08a0*/  IMAD R8, R11, R20, RZ ;  /* 0x000000140b087224 */ /* 0x000fe200078e02ff */
[----:B------:R-:W2:Y:S01]  /*08b0*/  LDC R5, c[0x0][0x144] ;  /* 0x00005100ff057b82 */ /* 0x000ea20000000800 */
[----:B------:R-:W3:Y:S02]  /*08c0*/  F2I.U32.TRUNC.NTZ R0, R0 ;  /* 0x0000000000007305 */ /* 0x000ee4000020f000 */
[----:B------:R-:W-:-:S04]  /*08d0*/  IMAD R9, R9, R21, R8 ;  /* 0x0000001509097224 */ /* 0x000fc800078e0208 */
[----:B------:R-:W-:Y:S01]  /*08e0*/  IMAD.IADD R7, R7, 0x1, R9 ;  /* 0x0000000107077824 */ /* 0x000fe200078e0209 */
[----:B------:R-:W4:Y:S01]  /*08f0*/  LDC R12, c[0x0][0x608] ;  /* 0x00018200ff0c7b82 */ /* 0x000f220000000800 */
[----:B------:R-:W-:-:S03]  /*0900*/  IMAD.MOV.U32 R9, RZ, RZ, -0x1 ;  /* 0xffffffffff097424 */ /* 0x000fc600078e00ff */
[-CC-:B0-----:R-:W-:Y:S02]  /*0910*/  SHF.R.U64 R20, R6, R10.reuse, R7.reuse ;  /* 0x0000000a06147219 */ /* 0x181fe40000001207 */
[----:B------:R-:W-:Y:S02]  /*0920*/  I2FP.F32.U32 R6, R3 ;  /* 0x0000000300067245 */ /* 0x000fe40000201000 */
[----:B------:R-:W0:Y:S01]  /*0930*/  LDC R26, c[0x0][0x658] ;  /* 0x00019600ff1a7b82 */ /* 0x000e220000000800 */
[----:B-1----:R-:W-:Y:S01]  /*0940*/  ISETP.NE.U32.AND P0, PT, R28, RZ, PT ;  /* 0x000000ff1c00720c */ /* 0x002fe20003f05070 */
[----:B---3--:R-:W-:Y:S01]  /*0950*/  IMAD.MOV R8, RZ, RZ, -R0 ;  /* 0x000000ffff087224 */ /* 0x008fe200078e0a00 */
[----:B------:R-:W-:Y:S01]  /*0960*/  SHF.R.U32.HI R7, RZ, R10, R7 ;  /* 0x0000000aff077219 */ /* 0x000fe20000011607 */
[----:B------:R-:W-:Y:S01]  /*0970*/  FMUL R6, R6, UR4 ;  /* 0x0000000406067c20 */ /* 0x000fe20008400000 */
[----:B------:R-:W-:-:S03]  /*0980*/  ISETP.NE.AND.EX P0, PT, R29, RZ, PT, P0 ;  /* 0x000000ff1d00720c */ /* 0x000fc60003f05300 */
[----:B------:R-:W1:Y:S01]  /*0990*/  LDC R14, c[0x0][0x148] ;  /* 0x00005200ff0e7b82 */ /* 0x000e620000000800 */
[----:B--2---:R-:W-:-:S07]  /*09a0*/  IMAD R0, R5, R8, R4 ;  /* 0x0000000805007224 */ /* 0x004fce00078e0204 */
[----:B------:R-:W2:Y:S01]  /*09b0*/  LDC R24, c[0x0][0x600] ;  /* 0x00018000ff187b82 */ /* 0x000ea20000000800 */
[-CC-:B----4-:R-:W-:Y:S02]  /*09c0*/  SHF.R.U64 R30, R20, R12.reuse, R7.reuse ;  /* 0x0000000c141e7219 */ /* 0x190fe40000001207 */
[----:B------:R-:W-:Y:S01]  /*09d0*/  SHF.R.U32.HI R5, RZ, R12, R7 ;  /* 0x0000000cff057219 */ /* 0x000fe20000011607 */
[----:B------:R-:W-:Y:S01]  /*09e0*/  IMAD.MOV.U32 R7, RZ, RZ, 0x1 ;  /* 0x00000001ff077424 */ /* 0x000fe200078e00ff */
[----:B------:R3:W4:Y:S03]  /*09f0*/  F2I.U32.TRUNC.NTZ R12, R6 ;  /* 0x00000006000c7305 */ /* 0x000726000020f000 */
[----:B------:R-:W1:Y:S01]  /*0a00*/  LDC R15, c[0x0][0x648] ;  /* 0x00019200ff0f7b82 */ /* 0x000e620000000800 */
[-C--:B0-----:R-:W-:Y:S02]  /*0a10*/  SHF.L.U32 R4, R9, R26.reuse, RZ ;  /* 0x0000001a09047219 */ /* 0x081fe400000006ff */
[----:B------:R-:W-:-:S02]  /*0a20*/  SHF.R.U64 R32, R30, R26, R5 ;  /* 0x0000001a1e207219 */ /* 0x000fc40000001205 */
[----:B------:R-:W-:Y:S02]  /*0a30*/  LOP3.LUT R11, RZ, R4, RZ, 0x33, !PT ;  /* 0x00000004ff0b7212 */ /* 0x000fe400078e33ff */
[-C--:B------:R-:W-:Y:S01]  /*0a40*/  SHF.R.U32.HI R5, RZ, R26.reuse, R5 ;  /* 0x0000001aff057219 */ /* 0x080fe20000011605 */
[----:B------:R-:W0:Y:S01]  /*0a50*/  LDC R21, c[0x0][0x638] ;  /* 0x00018e00ff157b82 */ /* 0x000e220000000800 */
[----:B------:R-:W-:Y:S01]  /*0a60*/  SHF.L.U32 R10, R7, R26, RZ ;  /* 0x0000001a070a7219 */ /* 0x000fe200000006ff */
[----:B------:R-:W-:-:S06]  /*0a70*/  IMAD.MOV.U32 R4, RZ, RZ, R32 ;  /* 0x000000ffff047224 */ /* 0x000fcc00078e0020 */
[----:B------:R-:W0:Y:S01]  /*0a80*/  LDC R58, c[0x0][0x610] ;  /* 0x00018400ff3a7b82 */ /* 0x000e220000000800 */
[----:B---34-:R-:W-:Y:S05]  /*0a90*/  @!P0 BRA `(.L_x_6) ;  /* 0x0000000000288947 */ /* 0x018fea0003800000 */
[----:B------:R-:W3:Y:S02]  /*0aa0*/  LDC R9, c[0x0][0x64c] ;  /* 0x00019300ff097b82 */ /* 0x000ee40000000800 */
[----:B---3--:R-:W-:-:S05]  /*0ab0*/  IADD3 R9, P0, R32, R9, RZ ;  /* 0x0000000920097210 */ /* 0x008fca0007f1e0ff */
        /* <DEDUP_REMOVED lines=8> */
.L_x_6:
[----:B-1----:R-:W-:Y:S01]  /*0b40*/  SHF.R.U64 R4, R4, R15, R5 ;  /* 0x0000000f04047219 */ /* 0x002fe20000001205 */
[----:B--2---:R-:W-:Y:S01]  /*0b50*/  VIADD R5, R24, 0xffffffff ;  /* 0xffffffff18057836 */ /* 0x004fe20000000000 */
[----:B------:R-:W-:Y:S01]  /*0b60*/  LOP3.LUT R11, R30, R11, RZ, 0xc0, !PT ;  /* 0x0000000b1e0b7212 */ /* 0x000fe200078ec0ff */
[----:B------:R-:W-:Y:S02]  /*0b70*/  IMAD.MOV R12, RZ, RZ, -R12 ;  /* 0x000000ffff0c7224 */ /* 0x000fe400078e0a0c */
[----:B------:R-:W-:Y:S01]  /*0b80*/  IMAD.MOV R6, RZ, RZ, -R4 ;  /* 0x000000ffff067224 */ /* 0x000fe200078e0a04 */
[----:B------:R-:W-:Y:S01]  /*0b90*/  LOP3.LUT R5, R20, R5, RZ, 0xc0, !PT ;  /* 0x0000000514057212 */ /* 0x000fe200078ec0ff */
[----:B------:R-:W-:Y:S02]  /*0ba0*/  @P3 IMAD R0, R14, R12, R3 ;  /* 0x0000000c0e003224 */ /* 0x000fe400078e0203 */
[----:B------:R-:W-:Y:S02]  /*0bb0*/  IMAD R11, R10, R4, R11 ;  /* 0x000000040a0b7224 */ /* 0x000fe400078e020b */
[----:B0-----:R-:W-:-:S02]  /*0bc0*/  IMAD R3, R6, R21, R32 ;  /* 0x0000001506037224 */ /* 0x001fc400078e0220 */
[----:B------:R-:W-:Y:S02]  /*0bd0*/  IMAD R58, R11, R58, R0 ;  /* 0x0000003a0b3a7224 */ /* 0x000fe400078e0200 */
[----:B------:R-:W-:Y:S02]  /*0be0*/  IMAD R3, R3, R24, R5 ;  /* 0x0000001803037224 */ /* 0x000fe400078e0205 */
[----:B------:R-:W-:-:S03]  /*0bf0*/  IMAD.MOV.U32 R0, RZ, RZ, 0x1 ;  /* 0x00000001ff007424 */ /* 0x000fc600078e00ff */
[----:B------:R-:W-:Y:S02]  /*0c00*/  SEL R59, R3, R58, !P3 ;  /* 0x0000003a033b7207 */ /* 0x000fe40005800000 */
[----:B------:R-:W-:-:S07]  /*0c10*/  SEL R58, R58, R3, !P3 ;  /* 0x000000033a3a7207 */ /* 0x000fce0005800000 */
.L_x_4:
[----:B------:R-:W-:-:S08]  /*0c20*/  NOP ;  /* 0x0000000000007918 */ /* 0x000fd00000000000 */
[----:B------:R-:W0:Y:S02]  /*0c30*/  USETMAXREG.TRY_ALLOC.CTAPOOL UP0, 0xe8 ;  /* 0x000000e8000079c8 */ /* 0x000e240008000600 */
[----:B0-----:R-:W-:-:S13]  /*0c40*/  PLOP3.LUT P0, PT, PT, PT, UP0, 0x80, 0x0 ;  /* 0x000000000000781c */ /* 0x001fda0003f0f008 */
[----:B------:R-:W-:Y:S05]  /*0c50*/  @!P0 BRA `(.L_x_4) ;  /* 0xfffffffc00f08947 */ /* 0x000fea000383ffff */
[----:B------:R-:W-:Y:S01]  /*0c60*/  ULDC.64 UR4, c[0x0][0x598] ;  /* 0x0001660000047ab9 */ /* 0x000fe20000000a00 */
[----:B------:R-:W-:Y:S01]  /*0c70*/  ULDC.64 UR36, c[0x0][0x208] ;  /* 0x0000820000247ab9 */ /* 0x000fe20000000a00 */
[----:B------:R-:W-:-:S04]  /*0c80*/  ISETP.NE.U32.AND P0, PT, RZ, UR4, PT ;  /* 0x00000004ff007c0c */ /* 0x000fc8000bf05070 */
[----:B------:R-:W-:-:S13]  /*0c90*/  ISETP.NE.AND.EX P0, PT, RZ, UR5, PT, P0 ;  /* 0x00000005ff007c0c */ /* 0x000fda000bf05300 */
[----:B------:R-:W-:Y:S05]  /*0ca0*/  @!P0 BRA `(.L_x_7) ;  /* 0x00000000001c8947 */ /* 0x000fea0003800000 */
[----:B------:R-:W0:Y:S02]  /*0cb0*/  LDC.64 R4, c[0x0][0x598] ;  /* 0x00016600ff047b82 */ /* 0x000e240000000a00 */
[----:B0-----:R-:W2:Y:S02]  /*0cc0*/  LDG.E.64 R4, desc[UR36][R4.64] ;  /* 0x0000002404047981 */ /* 0x001ea4000c1e1b00 */
[----:B--2---:R-:W-:-:S04]  /*0cd0*/  ISETP.NE.U32.AND P0, PT, R4, RZ, PT ;  /* 0x000000ff0400720c */ /* 0x004fc80003f05070 */
[----:B------:R-:W-:-:S13]  /*0ce0*/  ISETP.NE.AND.EX P0, PT, R5, RZ, PT, P0 ;  /* 0x000000ff0500720c */ /* 0x000fda0003f05300 */
[----:B------:R-:W-:Y:S05]  /*0cf0*/  @!P0 BRA `(.L_x_7) ;  /* 0x0000000000088947 */ /* 0x000fea0003800000 */
[----:B------:R0:W5:Y:S01]  /*0d00*/  LD.E R23, desc[UR36][R4.64] ;  /* 0x0000002404177980 */ /* 0x000162000c101900 */
[----:B------:R-:W-:Y:S05]  /*0d10*/  BRA `(.L_x_8) ;  /* 0x0000000000247947 */ /* 0x000fea0003800000 */
.L_x_7:
[----:B------:R-:W-:Y:S02]  /*0d20*/  ULDC.64 UR4, c[0x0][0x588] ;  /* 0x0001620000047ab9 */ /* 0x000fe40000000a00 */
[----:B------:R-:W-:-:S04]  /*0d30*/  ISETP.NE.U32.AND P0, PT, RZ, UR4, PT ;  /* 0x00000004ff007c0c */ /* 0x000fc8000bf05070 */
[----:B------:R-:W-:-:S13]  /*0d40*/  ISETP.NE.AND.EX P0, PT, RZ, UR5, PT, P0 ;  /* 0x00000005ff007c0c */ /* 0x000fda000bf05300 */
[----:B------:R-:W-:Y:S05]  /*0d50*/  @!P0 BRA `(.L_x_9) ;  /* 0x00000000000c8947 */ /* 0x000fea0003800000 */
[----:B------:R-:W0:Y:S02]  /*0d60*/  LDC.64 R4, c[0x0][0x588] ;  /* 0x00016200ff047b82 */ /* 0x000e240000000a00 */
[----:B0-----:R1:W5:Y:S01]  /*0d70*/  LDG.E R23, desc[UR36][R4.64] ;  /* 0x0000002404177981 */ /* 0x001362000c1e1900 */
[----:B------:R-:W-:Y:S05]  /*0d80*/  BRA `(.L_x_8) ;  /* 0x0000000000087947 */ /* 0x000fea0003800000 */
.L_x_9:
[----:B------:R-:W-:Y:S02]  /*0d90*/  ULDC UR4, c[0x0][0x580] ;  /* 0x0001600000047ab9 */ /* 0x000fe40000000800 */
[----:B------:R-:W-:-:S07]  /*0da0*/  IMAD.U32 R23, RZ, RZ, UR4 ;  /* 0x00000004ff177e24 */ /* 0x000fce000f8e00ff */
.L_x_8:
[----:B------:R-:W-:Y:S02]  /*0db0*/  ULDC.64 UR4, c[0x0][0x5a0] ;  /* 0x0001680000047ab9 */ /* 0x000fe40000000a00 */
[----:B------:R-:W-:-:S04]  /*0dc0*/  ISETP.NE.U32.AND P0, PT, RZ, UR4, PT ;  /* 0x00000004ff007c0c */ /* 0x000fc8000bf05070 */
[----:B------:R-:W-:-:S13]  /*0dd0*/  ISETP.NE.AND.EX P0, PT, RZ, UR5, PT, P0 ;  /* 0x00000005ff007c0c */ /* 0x000fda000bf05300 */
[----:B------:R-:W-:Y:S05]  /*0de0*/  @!P0 BRA `(.L_x_10) ;  /* 0x00000000001c8947 */ /* 0x000fea0003800000 */
[----:B01----:R-:W0:Y:S02]  /*0df0*/  LDC.64 R4, c[0x0][0x5a0] ;  /* 0x00016800ff047b82 */ /* 0x003e240000000a00 */
[----:B0-----:R-:W2:Y:S02]  /*0e00*/  LDG.E.64 R4, desc[UR36][R4.64] ;  /* 0x0000002404047981 */ /* 0x001ea4000c1e1b00 */
[----:B--2---:R-:W-:-:S04]  /*0e10*/  ISETP.NE.U32.AND P0, PT, R4, RZ, PT ;  /* 0x000000ff0400720c */ /* 0x004fc80003f05070 */
[----:B------:R-:W-:-:S13]  /*0e20*/  ISETP.NE.AND.EX P0, PT, R5, RZ, PT, P0 ;  /* 0x000000ff0500720c */ /* 0x000fda0003f05300 */
[----:B------:R-:W-:Y:S05]  /*0e30*/  @!P0 BRA `(.L_x_10) ;  /* 0x0000000000088947 */ /* 0x000fea0003800000 */
[----:B------:R0:W5:Y:S01]  /*0e40*/  LD.E R56, desc[UR36][R4.64] ;  /* 0x0000002404387980 */ /* 0x000162000c101900 */
[----:B------:R-:W-:Y:S05]  /*0e50*/  BRA `(.L_x_11) ;  /* 0x0000000000247947 */ /* 0x000fea0003800000 */
.L_x_10:
[----:B------:R-:W-:Y:S02]  /*0e60*/  ULDC.64 UR4, c[0x0][0x590] ;  /* 0x0001640000047ab9 */ /* 0x000fe40000000a00 */
[----:B------:R-:W-:-:S04]  /*0e70*/  ISETP.NE.U32.AND P0, PT, RZ, UR4, PT ;  /* 0x00000004ff007c0c */ /* 0x000fc8000bf05070 */
[----:B------:R-:W-:-:S13]  /*0e80*/  ISETP.NE.AND.EX P0, PT, RZ, UR5, PT, P0 ;  /* 0x00000005ff007c0c */ /* 0x000fda000bf05300 */
[----:B------:R-:W-:Y:S05]  /*0e90*/  @!P0 BRA `(.L_x_12) ;  /* 0x00000000000c8947 */ /* 0x000fea0003800000 */
[----:B01----:R-:W0:Y:S02]  /*0ea0*/  LDC.64 R4, c[0x0][0x590] ;  /* 0x00016400ff047b82 */ /* 0x003e240000000a00 */
[----:B0-----:R1:W5:Y:S01]  /*0eb0*/  LDG.E R56, desc[UR36][R4.64] ;  /* 0x0000002404387981 */ /* 0x001362000c1e1900 */
[----:B------:R-:W-:Y:S05]  /*0ec0*/  BRA `(.L_x_11) ;  /* 0x0000000000087947 */ /* 0x000fea0003800000 */
.L_x_12:
[----:B------:R-:W-:Y:S02]  /*0ed0*/  ULDC UR4, c[0x0][0x584] ;  /* 0x0001610000047ab9 */ /* 0x000fe40000000800 */
[----:B------:R-:W-:-:S07]  /*0ee0*/  IMAD.U32 R56, RZ, RZ, UR4 ;  /* 0x00000004ff387e24 */ /* 0x000fce000f8e00ff */
.L_x_11:
[----:B------:R-:W-:-:S13]  /*0ef0*/  LOP3.LUT P0, RZ, R0, 0xff, RZ, 0xc0, !PT ;  /* 0x000000ff00ff7812 */ /* 0x000fda000780c0ff */
[----:B------:R-:W-:Y:S05]  /*0f00*/  @!P0 EXIT ;  /* 0x000000000000894d */ /* 0x000fea0003800000 */
[----:B------:R-:W-:Y:S01]  /*0f10*/  ULDC UR4, c[0x0][0x28c] ;  /* 0x0000a30000047ab9 */ /* 0x000fe20000000800 */
[----:B------:R-:W-:Y:S01]  /*0f20*/  LOP3.LUT R62, R19, 0x1, RZ, 0xfc, !PT ;  /* 0x00000001133e7812 */ /* 0x000fe200078efcff */
[----:B------:R-:W-:Y:S01]  /*0f30*/  UIADD3 UR4, UR4, 0x1f, URZ ;  /* 0x0000001f04047890 */ /* 0x000fe2000fffe03f */
[----:B------:R-:W-:Y:S01]  /*0f40*/  UMOV UR38, URZ ;  /* 0x0000003f00267c82 */ /* 0x000fe20008000000 */
[----:B------:R-:W-:Y:S02]  /*0f50*/  UMOV UR39, URZ ;  /* 0x0000003f00277c82 */ /* 0x000fe40008000000 */
[----:B------:R-:W-:-:S04]  /*0f60*/  USHF.R.S32.HI UR5, URZ, 0x1f, UR4 ;  /* 0x0000001f3f057899 */ /* 0x000fc80008011404 */
[----:B------:R-:W-:-:S04]  /*0f70*/  ULEA.HI UR5, UR5, UR4, URZ, 0x5 ;  /* 0x0000000405057291 */ /* 0x000fc8000f8f283f */
[----:B------:R-:W-:-:S12]  /*0f80*/  USHF.R.S32.HI UR40, URZ, 0x5, UR5 ;  /* 0x000000053f287899 */ /* 0x000fd80008011405 */
.L_x_94:
[----:B------:R-:W-:Y:S01]  /*0f90*/  LOP3.LUT R0, R18, 0x80, RZ, 0xc0, !PT ;  /* 0x0000008012007812 */ /* 0x000fe200078ec0ff */
[----:B--2---:R-:W2:Y:S01]  /*0fa0*/  S2UR UR7, SR_CgaCtaId ;  /* 0x00000000000779c3 */ /* 0x004ea20000008800 */
[----:B------:R-:W-:Y:S02]  /*0fb0*/  UMOV UR6, 0x400 ;  /* 0x0000040000067882 */ /* 0x000fe40000000000 */
[----:B------:R-:W-:-:S06]  /*0fc0*/  SHF.R.U32.HI R0, RZ, 0x7, R0 ;  /* 0x00000007ff007819 */ /* 0x000fcc0000011600 */
[----:B---3--:R-:W3:Y:S01]  /*0fd0*/  SHFL.IDX PT, R0, R0, RZ, 0x1f ;  /* 0x00001fff00007589 */ /* 0x008ee200000e0000 */
[----:B--2---:R-:W-:Y:S01]  /*0fe0*/  ULEA UR42, UR7, UR6, 0x18 ;  /* 0x00000006072a7291 */ /* 0x004fe2000f8ec03f */
[----:B---3--:R-:W-:-:S13]  /*0ff0*/  R2UR UR4, R0 ;  /* 0x00000000000472ca */ /* 0x008fda00000e0000 */
[----:B------:R-:W-:-:S04]  /*1000*/  ULEA.HI UR5, UR4, UR4, URZ, 0x1 ;  /* 0x0000000404057291 */ /* 0x000fc8000f8f083f */
[----:B------:R-:W-:-:S04]  /*1010*/  ULOP3.LUT UR5, UR5, 0xffffe, URZ, 0xc0, !UPT ;  /* 0x000ffffe05057892 */ /* 0x000fc8000f8ec03f */
[----:B------:R-:W-:-:S03]  /*1020*/  UIADD3 UR5, UR4, -UR5, URZ ;  /* 0x8000000504057290 */ /* 0x000fc6000fffe03f */
[----:B------:R-:W-:Y:S01]  /*1030*/  ULDC UR4, c[0x0][0x28c] ;  /* 0x0000a30000047ab9 */ /* 0x000fe20000000800 */
[----:B------:R-:W-:Y:S01]  /*1040*/  ULEA UR5, UR5, UR42, 0xc ;  /* 0x0000002a05057291 */ /* 0x000fe2000f8e603f */
[----:B------:R-:W-:-:S03]  /*1050*/  ISETP.LT.AND P0, PT, RZ, UR4, PT ;  /* 0x00000004ff007c0c */ /* 0x000fc6000bf01270 */
[----:B------:R-:W-:-:S04]  /*1060*/  UIADD3 UR5, UR5, 0x180, URZ ;  /* 0x0000018005057890 */ /* 0x000fc8000fffe03f */
[----:B------:R-:W-:-:S04]  /*1070*/  USHF.R.U32.HI UR5, URZ, 0x4, UR5 ;  /* 0x000000043f057899 */ /* 0x000fc80008011605 */
[----:B------:R-:W-:Y:S02]  /*1080*/  ULOP3.LUT UR41, UR5, 0x3fff, URZ, 0xc0, !UPT ;  /* 0x00003fff05297892 */ /* 0x000fe4000f8ec03f */
[----:B-1--45:R-:W-:Y:S10]  /*1090*/  @P0 BRA `(.L_x_13) ;  /* 0x0000000000400947 */ /* 0x032ff40003800000 */
[----:B------:R-:W-:Y:S01]  /*10a0*/  MOV R0, 0x0 ;  /* 0x0000000000007802 */ /* 0x000fe20000000f00 */
[----:B------:R-:W-:Y:S01]  /*10b0*/  ULDC.64 UR4, c[0x4][0x68] ;  /* 0x01001a0000047ab9 */ /* 0x000fe20000000a00 */
[----:B------:R-:W-:Y:S01]  /*10c0*/  ULDC.64 UR6, c[0x4][0x8] ;  /* 0x0100020000067ab9 */ /* 0x000fe20000000a00 */
[----:B01----:R-:W-:Y:S01]  /*10d0*/  IMAD.U32 R4, RZ, RZ, UR4 ;  /* 0x00000004ff047e24 */ /* 0x003fe2000f8e00ff */
[----:B------:R0:W1:Y:S01]  /*10e0*/  LDC.64 R14, c[0x4][R0] ;  /* 0x01000000000e7b82 */ /* 0x0000620000000a00 */
[----:B------:R-:W-:Y:S01]  /*10f0*/  IMAD.U32 R5, RZ, RZ, UR5 ;  /* 0x00000005ff057e24 */ /* 0x000fe2000f8e00ff */
[----:B------:R-:W-:Y:S01]  /*1100*/  ULDC.64 UR4, c[0x4][0x70] ;  /* 0x01001c0000047ab9 */ /* 0x000fe20000000a00 */
[----:B------:R-:W-:Y:S02]  /*1110*/  IMAD.U32 R10, RZ, RZ, UR6 ;  /* 0x00000006ff0a7e24 */ /* 0x000fe4000f8e00ff */
[----:B------:R-:W-:Y:S02]  /*1120*/  IMAD.U32 R6, RZ, RZ, UR4 ;  /* 0x00000004ff067e24 */ /* 0x000fe4000f8e00ff */
[----:B------:R-:W-:-:S02]  /*1130*/  IMAD.U32 R7, RZ, RZ, UR5 ;  /* 0x00000005ff077e24 */ /* 0x000fc4000f8e00ff */
[----:B------:R-:W-:Y:S02]  /*1140*/  IMAD.U32 R11, RZ, RZ, UR7 ;  /* 0x00000007ff0b7e24 */ /* 0x000fe4000f8e00ff */
[----:B------:R-:W-:Y:S02]  /*1150*/  IMAD.MOV.U32 R8, RZ, RZ, 0x1e1 ;  /* 0x000001e1ff087424 */ /* 0x000fe400078e00ff */
[----:B------:R-:W-:Y:S02]  /*1160*/  IMAD.MOV.U32 R12, RZ, RZ, 0x1 ;  /* 0x00000001ff0c7424 */ /* 0x000fe400078e00ff */
[----:B0-----:R-:W-:-:S07]  /*1170*/  IMAD.MOV.U32 R13, RZ, RZ, RZ ;  /* 0x000000ffff0d7224 */ /* 0x001fce00078e00ff */
[----:B------:R-:W-:-:S07]  /*1180*/  LEPC R20, `(.L_x_13) ;  /* 0x000000001014794e */ /* 0x000fce0000000000 */
[----:B-1---5:R-:W-:Y:S05]  /*1190*/  CALL.ABS.NOINC R14 ;  /* 0x000000000e007343 */ /* 0x022fea0003c00000 */
.L_x_13:
[----:B------:R-:W-:-:S13]  /*11a0*/  ISETP.NE.AND P0, PT, R62, 0x3, PT ;  /* 0x000000033e00780c */ /* 0x000fda0003f05270 */
[----:B------:R-:W-:Y:S05]  /*11b0*/  @!P0 BRA `(.L_x_14) ;  /* 0x0000000000048947 */ /* 0x000fea0003800000 */
[----:B------:R-:W-:Y:S01]  /*11c0*/  BPT.TRAP 0x1 ;  /* 0x000000040000795c */ /* 0x000fe20000300000 */
.L_x_14:
[----:B------:R-:W-:Y:S02]  /*11d0*/  IMAD.U32 R3, RZ, RZ, UR39 ;  /* 0x00000027ff037e24 */ /* 0x000fe4000f8e00ff */
[----:B------:R-:W-:-:S03]  /*11e0*/  IMAD.U32 R0, RZ, RZ, UR38 ;  /* 0x00000026ff007e24 */ /* 0x000fc6000f8e00ff */
[----:B------:R-:W-:Y:S02]  /*11f0*/  LEA R3, R3, UR42, 0x3 ;  /* 0x0000002a03037c11 */ /* 0x000fe4000f8e18ff */
[----:B------:R-:W-:-:S04]  /*1200*/  SHF.L.U32 R0, R0, 0x1f, RZ ;  /* 0x0000001f00007819 */ /* 0x000fc800000006ff */
[----:B------:R2:W3:Y:S01]  /*1210*/  SYNCS.PHASECHK.TRANS64.TRYWAIT P1, [R3+URZ], R0 ;  /* 0x00000000030075a7 */ /* 0x0004e2000802017f */
[----:B------:R-:W-:Y:S05]  /*1220*/  @!P0 BRA `(.L_x_15) ;  /* 0x0000000000048947 */ /* 0x000fea0003800000 */
[----:B------:R-:W-:Y:S01]  /*1230*/  BPT.TRAP 0x1 ;  /* 0x000000040000795c */ /* 0x000fe20000300000 */
.L_x_15:
[----:B---3--:R-:W-:Y:S05]  /*1240*/  @P1 BRA `(.L_x_16) ;  /* 0x0000000000081947 */ /* 0x008fea0003800000 */
[----:B------:R-:W3:Y:S02]  /*1250*/  SYNCS.PHASECHK.TRANS64.TRYWAIT P1, [R3+URZ], R0 ;  /* 0x00000000030075a7 */ /* 0x000ee4000802017f */
[----:B---3--:R-:W-:Y:S05]  /*1260*/  @!P1 BRA `(.L_x_17) ;  /* 0x00000048009c9947 */ /* 0x008fea0003800000 */
.L_x_16:
[----:B------:R-:W-:-:S04]  /*1270*/  UISETP.LT.AND UP0, UPT, UR40, 0x1, UPT ;  /* 0x000000012800788c */ /* 0x000fc8000bf01270 */
[----:B------:R-:W-:-:S04]  /*1280*/  USEL UR4, UR40, 0x1, UP0 ;  /* 0x0000000128047887 */ /* 0x000fc80008000000 */
[----:B------:R-:W-:-:S06]  /*1290*/  UIADD3 UR4, UR40, -UR4, URZ ;  /* 0x8000000428047290 */ /* 0x000fcc000fffe03f */
[----:B--23--:R-:W-:Y:S01]  /*12a0*/  IMAD.U32 R0, RZ, RZ, UR4 ;  /* 0x00000004ff007e24 */ /* 0x00cfe2000f8e00ff */
[----:B------:R-:W-:Y:S05]  /*12b0*/  WARPSYNC.ALL ;  /* 0x0000000000007948 */ /* 0x000fea0003800000 */
[----:B------:R-:W-:Y:S01]  /*12c0*/  ISETP.GE.AND P1, PT, R0, 0x1, PT ;  /* 0x000000010000780c */ /* 0x000fe20003f26270 */
[----:B------:R-:W-:Y:S01]  /*12d0*/  UIADD3 UR4, UR42, 0xe180, URZ ;  /* 0x0000e1802a047890 */ /* 0x000fe2000fffe03f */
[----:B------:R-:W-:Y:S01]  /*12e0*/  WARPGROUP.ARRIVE ;  /* 0x00000000000079c5 */ /* 0x000fe20000000000 */
[----:B------:R-:W-:Y:S02]  /*12f0*/  ULOP3.LUT UR41, UR41, 0x10000, URZ, 0xfc, !UPT ;  /* 0x0001000029297892 */ /* 0x000fe4000f8efc3f */
[----:B------:R-:W-:Y:S01]  /*1300*/  USHF.R.U32.HI UR4, URZ, 0x4, UR4 ;  /* 0x000000043f047899 */ /* 0x000fe20008011604 */
[----:B------:R-:W-:Y:S01]  /*1310*/  UMOV UR5, 0x80000020 ;  /* 0x8000002000057882 */ /* 0x000fe20000000000 */
[----:B------:R-:W-:-:S02]  /*1320*/  UMOV UR7, 0x80000020 ;  /* 0x8000002000077882 */ /* 0x000fc40000000000 */
[----:B------:R-:W-:-:S04]  /*1330*/  ULOP3.LUT UR4, UR4, 0x3fff, URZ, 0xc0, !UPT ;  /* 0x00003fff04047892 */ /* 0x000fc8000f8ec03f */
[----:B------:R-:W-:Y:S02]  /*1340*/  ULOP3.LUT UR10, UR4, 0x10000, URZ, 0xfc, !UPT ;  /* 0x00010000040a7892 */ /* 0x000fe4000f8efc3f */
[----:B------:R-:W-:Y:S02]  /*1350*/  ULEA UR4, UR39, UR41, 0x9 ;  /* 0x0000002927047291 */ /* 0x000fe4000f8e483f */
[----:B------:R-:W-:-:S09]  /*1360*/  ULEA UR6, UR39, UR10, 0x8 ;  /* 0x0000000a27067291 */ /* 0x000fd2000f8e403f */
[----:B------:R-:W-:Y:S01]  /*1370*/  HGMMA.64x64x16.F32 R24, gdesc[UR4], RZ, !UPT, gsb0 ;  /* 0x00e00000041879f0 */ /* 0x000fe2000c0008ff */
[----:B------:R-:W-:Y:S02]  /*1380*/  UIADD3 UR4, UR4, 0x2, URZ ;  /* 0x0000000204047890 */ /* 0x000fe4000fffe03f */
[----:B------:R-:W-:Y:S01]  /*1390*/  UIADD3 UR6, UR6, 0x2, URZ ;  /* 0x0000000206067890 */ /* 0x000fe2000fffe03f */
[----:B------:R-:W-:Y:S01]  /*13a0*/  UMOV UR5, 0x80000020 ;  /* 0x8000002000057882 */ /* 0x000fe20000000000 */
[----:B------:R-:W-:Y:S01]  /*13b0*/  UMOV UR7, 0x80000020 ;  /* 0x8000002000077882 */ /* 0x000fe20000000000 */
[----:B------:R-:W-:Y:S02]  /*13c0*/  WARPGROUP.DEPBAR.LE gsb0, 0x0 ;  /* 0x00008000000079c5 */ /* 0x000fe40000010000 */
[----:B------:R-:W-:-:S06]  /*13d0*/  WARPGROUP.ARRIVE ;  /* 0x00000000000079c5 */ /* 0x000fcc0000000000 */
[----:B------:R-:W-:Y:S03]  /*13e0*/  HGMMA.64x64x16.F32 R24, gdesc[UR4], R24, gsb0 ;  /* 0x00e00000041879f0 */ /* 0x000fe60008000818 */
[----:B------:R-:W-:Y:S02]  /*13f0*/  WARPGROUP.DEPBAR.LE gsb0, 0x0 ;  /* 0x00008000000079c5 */ /* 0x000fe40000010000 */
[----:B------:R-:W-:Y:S05]  /*1400*/  @!P1 BRA `(.L_x_18) ;  /* 0x0000000000d89947 */ /* 0x000fea0003800000 */
[----:B------:R-:W-:Y:S02]  /*1410*/  UIADD3 UR4, UR39, 0x1, URZ ;  /* 0x0000000127047890 */ /* 0x000fe4000fffe03f */
[----:B------:R-:W-:Y:S02]  /*1420*/  UMOV UR9, UR39 ;  /* 0x0000002700097c82 */ /* 0x000fe40008000000 */
[----:B------:R-:W-:-:S04]  /*1430*/  UISETP.NE.AND UP0, UPT, UR4, 0x7, UPT ;  /* 0x000000070400788c */ /* 0x000fc8000bf05270 */
[----:B------:R-:W-:Y:S02]  /*1440*/  USEL UR5, URZ, 0x1, UP0 ;  /* 0x000000013f057887 */ /* 0x000fe40008000000 */
[----:B------:R-:W-:Y:S02]  /*1450*/  USEL UR8, UR4, URZ, UP0 ;  /* 0x0000003f04087287 */ /* 0x000fe40008000000 */
[----:B------:R-:W-:-:S06]  /*1460*/  ULOP3.LUT UR5, UR38, UR5, URZ, 0x3c, !UPT ;  /* 0x0000000526057292 */ /* 0x000fcc000f8e3c3f */
[----:B01----:R-:W-:-:S07]  /*1470*/  IMAD.U32 R5, RZ, RZ, UR5 ;  /* 0x00000005ff057e24 */ /* 0x003fce000f8e00ff */
.L_x_25:
[----:B01----:R-:W-:Y:S05]  /*1480*/  @!P0 BRA `(.L_x_19) ;  /* 0x0000000000048947 */ /* 0x003fea0003800000 */
[----:B------:R-:W-:Y:S01]  /*1490*/  BPT.TRAP 0x1 ;  /* 0x000000040000795c */ /* 0x000fe20000300000 */
.L_x_19:
[----:B------:R-:W0:Y:S01]  /*14a0*/  S2UR UR5, SR_CgaCtaId ;  /* 0x00000000000579c3 */ /* 0x000e220000008800 */
[----:B------:R-:W-:Y:S01]  /*14b0*/  UMOV UR4, 0x400 ;  /* 0x0000040000047882 */ /* 0x000fe20000000000 */
[----:B------:R-:W-:Y:S01]  /*14c0*/  SHF.L.U32 R3, R5, 0x1f, RZ ;  /* 0x0000001f05037819 */ /* 0x000fe200000006ff */
[----:B0-----:R-:W-:-:S04]  /*14d0*/  ULEA UR11, UR5, UR4, 0x18 ;  /* 0x00000004050b7291 */ /* 0x001fc8000f8ec03f */
[----:B------:R-:W-:-:S09]  /*14e0*/  ULEA UR4, UR8, UR11, 0x3 ;  /* 0x0000000b08047291 */ /* 0x000fd2000f8e183f */
[----:B------:R0:W1:Y:S01]  /*14f0*/  SYNCS.PHASECHK.TRANS64.TRYWAIT P1, [UR4], R3 ;  /* 0x00000003ff0075a7 */ /* 0x0000620008020144 */
[----:B------:R-:W-:Y:S05]  /*1500*/  @!P0 BRA `(.L_x_20) ;  /* 0x0000000000048947 */ /* 0x000fea0003800000 */
[----:B------:R-:W-:Y:S01]  /*1510*/  BPT.TRAP 0x1 ;  /* 0x000000040000795c */ /* 0x000fe20000300000 */
.L_x_20:
[----:B-1----:R-:W-:Y:S05]  /*1520*/  @P1 BRA `(.L_x_21) ;  /* 0x0000000000081947 */ /* 0x002fea0003800000 */
[----:B------:R-:W1:Y:S02]  /*1530*/  SYNCS.PHASECHK.TRANS64.TRYWAIT P1, [UR4], R3 ;  /* 0x00000003ff0075a7 */ /* 0x000e640008020144 */
[----:B-1----:R-:W-:Y:S05]  /*1540*/  @!P1 BRA `(.L_x_22) ;  /* 0x0000004400f89947 */ /* 0x002fea0003800000 */
.L_x_21:
[----:B------:R-:W-:Y:S01]  /*1550*/  ULEA UR4, UR8, UR41, 0x9 ;  /* 0x0000002908047291 */ /* 0x000fe2000f8e483f */
[----:B------:R-:W-:Y:S01]  /*1560*/  WARPGROUP.ARRIVE ;  /* 0x00000000000079c5 */ /* 0x000fe20000000000 */
[----:B------:R-:W-:Y:S01]  /*1570*/  ULEA UR6, UR8, UR10, 0x8 ;  /* 0x0000000a08067291 */ /* 0x000fe2000f8e403f */
[----:B------:R-:W-:Y:S01]  /*1580*/  UMOV UR5, 0x80000020 ;  /* 0x8000002000057882 */ /* 0x000fe20000000000 */
[----:B------:R-:W-:-:S07]  /*1590*/  UMOV UR7, 0x80000020 ;  /* 0x8000002000077882 */ /* 0x000fce0000000000 */
[----:B------:R-:W-:Y:S01]  /*15a0*/  HGMMA.64x64x16.F32 R24, gdesc[UR4], R24, gsb0 ;  /* 0x00e00000041879f0 */ /* 0x000fe20008000818 */
        /* <DEDUP_REMOVED lines=9> */
[----:B------:R-:W-:Y:S01]  /*1640*/  BPT.TRAP 0x1 ;  /* 0x000000040000795c */ /* 0x000fe20000300000 */
.L_x_23:
[----:B------:R-:W-:Y:S01]  /*1650*/  ULEA UR4, UR9, UR11, 0x3 ;  /* 0x0000000b09047291 */ /* 0x000fe2000f8e183f */
[----:B------:R-:W-:-:S03]  /*1660*/  ISETP.GT.U32.AND P1, PT, R19, 0x1, PT ;  /* 0x000000011300780c */ /* 0x000fc60003f24070 */
[----:B------:R-:W-:-:S04]  /*1670*/  UIADD3 UR4, UR4, 0x38, URZ ;  /* 0x0000003804047890 */ /* 0x000fc8000fffe03f */
[----:B------:R-:W-:-:S09]  /*1680*/  UPRMT UR4, URZ, 0x654, UR4 ;  /* 0x000006543f047896 */ /* 0x000fd20008000004 */
[----:B------:R-:W-:Y:S01]  /*1690*/  SYNCS.ARRIVE.TRANS64.RED.A1T0 RZ, [UR4], RZ ;  /* 0x000000ffffff79a7 */ /* 0x000fe20008100404 */
[----:B------:R-:W-:Y:S05]  /*16a0*/  @P1 BRA `(.L_x_24) ;  /* 0x0000000000041947 */ /* 0x000fea0003800000 */
[----:B------:R-:W-:Y:S01]  /*16b0*/  BPT.TRAP 0x1 ;  /* 0x000000040000795c */ /* 0x000fe20000300000 */
.L_x_24:
[----:B------:R-:W-:Y:S01]  /*16c0*/  UIADD3 UR8, UR8, 0x1, URZ ;  /* 0x0000000108087890 */ /* 0x000fe2000fffe03f */
[C---:B------:R-:W-:Y:S01]  /*16d0*/  ISETP.GT.AND P1, PT, R0.reuse, 0x1, PT ;  /* 0x000000010000780c */ /* 0x040fe20003f24270 */
[----:B------:R-:W-:Y:S01]  /*16e0*/  UIADD3 UR9, UR9, 0x1, URZ ;  /* 0x0000000109097890 */ /* 0x000fe2000fffe03f */
[----:B------:R-:W-:Y:S01]  /*16f0*/  VIADD R0, R0, 0xffffffff ;  /* 0xffffffff00007836 */ /* 0x000fe20000000000 */
[----:B------:R-:W-:Y:S02]  /*1700*/  UISETP.NE.AND UP0, UPT, UR8, 0x7, UPT ;  /* 0x000000070800788c */ /* 0x000fe4000bf05270 */
[----:B------:R-:W-:Y:S02]  /*1710*/  UISETP.NE.AND UP1, UPT, UR9, 0x7, UPT ;  /* 0x000000070900788c */ /* 0x000fe4000bf25270 */
[----:B------:R-:W-:Y:S02]  /*1720*/  USEL UR4, URZ, 0x1, UP0 ;  /* 0x000000013f047887 */ /* 0x000fe40008000000 */
[----:B------:R-:W-:-:S02]  /*1730*/  USEL UR8, UR8, URZ, UP0 ;  /* 0x0000003f08087287 */ /* 0x000fc40008000000 */
[----:B------:R-:W-:Y:S02]  /*1740*/  USEL UR9, UR9, URZ, UP1 ;  /* 0x0000003f09097287 */ /* 0x000fe40008800000 */
[----:B------:R-:W-:Y:S01]  /*1750*/  LOP3.LUT R5, R5, UR4, RZ, 0x3c, !PT ;  /* 0x0000000405057c12 */ /* 0x000fe2000f8e3cff */
[----:B------:R-:W-:Y:S09]  /*1760*/  @P1 BRA `(.L_x_25) ;  /* 0xfffffffc00441947 */ /* 0x000ff2000383ffff */
.L_x_18:
[----:B------:R-:W2:Y:S02]  /*1770*/  LDC R0, c[0x0][0x28c] ;  /* 0x0000a300ff007b82 */ /* 0x000ea40000000800 */
[----:B--2---:R-:W-:-:S13]  /*1780*/  ISETP.GE.AND P1, PT, R0, 0x1, PT ;  /* 0x000000010000780c */ /* 0x004fda0003f26270 */
[----:B------:R-:W-:Y:S05]  /*1790*/  @!P1 BRA `(.L_x_26) ;  /* 0x0000000000509947 */ /* 0x000fea0003800000 */
[----:B------:R-:W-:Y:S05]  /*17a0*/  @!P0 BRA `(.L_x_27) ;  /* 0x0000000000048947 */ /* 0x000fea0003800000 */
[----:B------:R-:W-:Y:S01]  /*17b0*/  BPT.TRAP 0x1 ;  /* 0x000000040000795c */ /* 0x000fe20000300000 */
.L_x_27:
[----:B------:R-:W-:Y:S01]  /*17c0*/  UISETP.LT.AND UP0, UPT, UR40, 0x1, UPT ;  /* 0x000000012800788c */ /* 0x000fe2000bf01270 */
[----:B------:R-:W2:Y:S01]  /*17d0*/  S2UR UR7, SR_CgaCtaId ;  /* 0x00000000000779c3 */ /* 0x000ea20000008800 */
[----:B------:R-:W-:Y:S02]  /*17e0*/  ISETP.GT.U32.AND P0, PT, R19, 0x1, PT ;  /* 0x000000011300780c */ /* 0x000fe40003f04070 */
[----:B------:R-:W-:-:S04]  /*17f0*/  USEL UR6, UR40, 0x1, UP0 ;  /* 0x0000000128067887 */ /* 0x000fc80008000000 */
[----:B------:R-:W-:-:S04]  /*1800*/  UIADD3 UR6, UR39, UR40, -UR6 ;  /* 0x0000002827067290 */ /* 0x000fc8000fffe806 */
[----:B------:R-:W-:-:S04]  /*1810*/  UIMAD.WIDE.U32 UR4, UR6, 0x24924925, URZ ;  /* 0x24924925060478a5 */ /* 0x000fc8000f8e003f */
[----:B------:R-:W-:-:S04]  /*1820*/  UIADD3 UR4, UR6, -UR5, URZ ;  /* 0x8000000506047290 */ /* 0x000fc8000fffe03f */
[----:B------:R-:W-:-:S03]  /*1830*/  ULEA.HI UR4, UR4, UR5, URZ, 0x1f ;  /* 0x0000000504047291 */ /* 0x000fc6000f8ff83f */
[----:B------:R-:W-:Y:S01]  /*1840*/  UMOV UR5, 0x400 ;  /* 0x0000040000057882 */ /* 0x000fe20000000000 */
[----:B------:R-:W-:Y:S02]  /*1850*/  USHF.R.U32.HI UR4, URZ, 0x2, UR4 ;  /* 0x000000023f047899 */ /* 0x000fe40008011604 */
[----:B--2---:R-:W-:Y:S02]  /*1860*/  ULEA UR5, UR7, UR5, 0x18 ;  /* 0x0000000507057291 */ /* 0x004fe4000f8ec03f */
[----:B------:R-:W-:-:S04]  /*1870*/  UIMAD UR4, UR4, -0x7, UR6 ;  /* 0xfffffff9040478a4 */ /* 0x000fc8000f8e0206 */
[----:B------:R-:W-:-:S04]  /*1880*/  ULEA UR4, UR4, UR5, 0x3 ;  /* 0x0000000504047291 */ /* 0x000fc8000f8e183f */
[----:B------:R-:W-:-:S04]  /*1890*/  UIADD3 UR4, UR4, 0x38, URZ ;  /* 0x0000003804047890 */ /* 0x000fc8000fffe03f */
[----:B------:R-:W-:-:S09]  /*18a0*/  UPRMT UR4, URZ, 0x654, UR4 ;  /* 0x000006543f047896 */ /* 0x000fd20008000004 */
[----:B------:R-:W-:Y:S01]  /*18b0*/  SYNCS.ARRIVE.TRANS64.RED.A1T0 RZ, [UR4], RZ ;  /* 0x000000ffffff79a7 */ /* 0x000fe20008100404 */
[----:B------:R-:W-:Y:S05]  /*18c0*/  @P0 BRA `(.L_x_26) ;  /* 0x0000000000040947 */ /* 0x000fea0003800000 */
[----:B------:R-:W-:Y:S01]  /*18d0*/  BPT.TRAP 0x1 ;  /* 0x000000040000795c */ /* 0x000fe20000300000 */
.L_x_26:
[----:B------:R-:W2:Y:S01]  /*18e0*/  LDC R6, c[0x0][0x288] ;  /* 0x0000a200ff067b82 */ /* 0x000ea20000000800 */
[----:B01----:R-:W-:Y:S01]  /*18f0*/  SHF.R.U32.HI R3, RZ, 0x2, R18 ;  /* 0x00000002ff037819 */ /* 0x003fe20000011612 */
[----:B------:R-:W-:Y:S01]  /*1900*/  IMAD.SHL.U32 R59, R59, 0x40, RZ ;  /* 0x000000403b3b7824 */ /* 0x000fe200078e00ff */
[C---:B------:R-:W-:Y:S01]  /*1910*/  LOP3.LUT R4, R18.reuse, 0x60, RZ, 0xc0, !PT ;  /* 0x0000006012047812 */ /* 0x040fe200078ec0ff */
[----:B------:R-:W-:Y:S01]  /*1920*/  UIADD3 UR39, UR40, UR39, URZ ;  /* 0x0000002728277290 */ /* 0x000fe2000fffe03f */
[----:B------:R-:W-:Y:S01]  /*1930*/  LOP3.LUT R3, R3, 0x7, RZ, 0xc0, !PT ;  /* 0x0000000703037812 */ /* 0x000fe200078ec0ff */
[----:B------:R-:W-:Y:S01]  /*1940*/  IMAD.SHL.U32 R10, R18, 0x2, RZ ;  /* 0x00000002120a7824 */ /* 0x000fe200078e00ff */
[----:B------:R-:W-:Y:S01]  /*1950*/  SHF.R.U32.HI R4, RZ, 0x1, R4 ;  /* 0x00000001ff047819 */ /* 0x000fe20000011604 */
[----:B------:R-:W-:Y:S01]  /*1960*/  UISETP.GT.U32.AND UP0, UPT, UR39, 0x6, UPT ;  /* 0x000000062700788c */ /* 0x000fe2000bf04070 */
[----:B------:R-:W-:Y:S01]  /*1970*/  LOP3.LUT R0, R22, 0x1, RZ, 0xc0, !PT ;  /* 0x0000000116007812 */ /* 0x000fe200078ec0ff */
[----:B------:R-:W-:Y:S01]  /*1980*/  UIMAD.WIDE.U32 UR4, UR39, 0x24924925, URZ ;  /* 0x24924925270478a5 */ /* 0x000fe2000f8e003f */
[----:B------:R-:W-:Y:S01]  /*1990*/  IADD3 R5, RZ, -R4, -R3 ;  /* 0x80000004ff057210 */ /* 0x000fe20007ffe803 */
[----:B------:R-:W-:Y:S01]  /*19a0*/  ULDC UR7, c[0x0][0x284] ;  /* 0x0000a10000077ab9 */ /* 0x000fe20000000800 */
[----:B------:R-:W-:Y:S01]  /*19b0*/  UISETP.LT.U32.AND UP0, UPT, UR40, 0x7, UP0 ;  /* 0x000000072800788c */ /* 0x000fe20008701070 */
[C---:B------:R-:W-:Y:S01]  /*19c0*/  IMAD.SHL.U32 R8, R0.reuse, 0x40, RZ ;  /* 0x0000004000087824 */ /* 0x040fe200078e00ff */
[----:B------:R-:W-:Y:S01]  /*19d0*/  UIADD3 UR4, UR39, -UR5, URZ ;  /* 0x8000000527047290 */ /* 0x000fe2000fffe03f */
[----:B------:R-:W-:Y:S01]  /*19e0*/  IMAD R5, R0, -0x40, R5 ;  /* 0xffffffc000057824 */ /* 0x000fe200078e0205 */
[----:B------:R-:W-:Y:S01]  /*19f0*/  LOP3.LUT R0, R18, 0x3, RZ, 0xc0, !PT ;  /* 0x0000000312007812 */ /* 0x000fe200078ec0ff */
[----:B------:R-:W-:Y:S01]  /*1a00*/  UISETP.GE.U32.AND UP1, UPT, UR40, 0x7, UPT ;  /* 0x000000072800788c */ /* 0x000fe2000bf26070 */
[----:B------:R-:W-:Y:S01]  /*1a10*/  SHF.R.S32.HI R15, RZ, 0x1f, R57 ;  /* 0x0000001fff0f7819 */ /* 0x000fe20000011439 */
[----:B------:R-:W-:Y:S01]  /*1a20*/  ULDC.64 UR8, c[0x0][0x5d0] ;  /* 0x0001740000087ab9 */ /* 0x000fe20000000a00 */
[C---:B------:R-:W-:Y:S01]  /*1a30*/  LOP3.LUT R10, R59.reuse, 0x6, R10, 0xf8, !PT ;  /* 0x000000063b0a7812 */ /* 0x040fe200078ef80a */
[----:B------:R-:W-:Y:S01]  /*1a40*/  USEL UR6, URZ, 0x1, !UP0 ;  /* 0x000000013f067887 */ /* 0x000fe2000c000000 */
[----:B------:R-:W-:Y:S01]  /*1a50*/  LOP3.LUT R3, R8, 0x40, R3, 0xe2, !PT ;  /* 0x0000004008037812 */ /* 0x000fe200078ee203 */
[----:B--2---:R-:W-:Y:S01]  /*1a60*/  IMAD R12, R0, -0x2, R6 ;  /* 0xfffffffe000c7824 */ /* 0x004fe200078e0206 */
[----:B------:R-:W-:Y:S01]  /*1a70*/  ISETP.GE.AND P0, PT, R59, R6, PT ;  /* 0x000000063b00720c */ /* 0x000fe20003f06270 */
[C---:B------:R-:W-:Y:S01]  /*1a80*/  IMAD.SHL.U32 R0, R58.reuse, 0x80, RZ ;  /* 0x000000803a007824 */ /* 0x040fe200078e00ff */
[----:B------:R-:W-:Y:S01]  /*1a90*/  ULEA.HI UR4, UR4, UR5, URZ, 0x1f ;  /* 0x0000000504047291 */ /* 0x000fe2000f8ff83f */
[----:B------:R-:W-:Y:S01]  /*1aa0*/  IMAD R6, R15, UR8, RZ ;  /* 0x000000080f067c24 */ /* 0x000fe2000f8e02ff */
[----:B------:R-:W-:Y:S01]  /*1ab0*/  SHF.R.S32.HI R11, RZ, 0x1f, R10 ;  /* 0x0000001fff0b7819 */ /* 0x000fe2000001140a */
[----:B------:R-:W-:Y:S01]  /*1ac0*/  IMAD.WIDE R8, R58, 0x80, RZ ;  /* 0x000000803a087825 */ /* 0x000fe200078e02ff */
[----:B------:R-:W-:Y:S01]  /*1ad0*/  ISETP.GE.OR P0, PT, R0, UR7, P0 ;  /* 0x0000000700007c0c */ /* 0x000fe20008706670 */
[----:B------:R-:W-:-:S02]  /*1ae0*/  ULOP3.LUT UR38, UR38, UR6, URZ, 0x3c, !UPT ;  /* 0x0000000626267292 */ /* 0x000fc4000f8e3c3f */
[----:B------:R-:W-:Y:S01]  /*1af0*/  USHF.R.U32.HI UR4, URZ, 0x2, UR4 ;  /* 0x000000023f047899 */ /* 0x000fe20008011604 */
[C---:B------:R-:W-:Y:S01]  /*1b00*/  IMAD R13, R57.reuse, UR9, R6 ;  /* 0x00000009390d7c24 */ /* 0x040fe2000f8e0206 */
[----:B------:R-:W-:Y:S01]  /*1b10*/  LOP3.LUT R73, R8, R3, R4, 0xfe, !PT ;  /* 0x0000000308497212 */ /* 0x000fe200078efe04 */
[----:B------:R-:W-:Y:S01]  /*1b20*/  IMAD.WIDE.U32 R6, R57, UR8, R10 ;  /* 0x0000000839067c25 */ /* 0x000fe2000f8e000a */
[----:B------:R-:W-:Y:S01]  /*1b30*/  @UP1 ULOP3.LUT UR38, UR38, 0x1, UR4, 0x78, !UPT ;  /* 0x0000000126261892 */ /* 0x000fe2000f8e7804 */
[----:B------:R-:W-:Y:S01]  /*1b40*/  IADD3 R3, -R0, UR7, R5 ;  /* 0x0000000700037c10 */ /* 0x000fe2000fffe105 */
[----:B------:R-:W-:Y:S01]  /*1b50*/  UIMAD UR39, UR4, -0x7, UR39 ;  /* 0xfffffff9042778a4 */ /* 0x000fe2000f8e0227 */
[----:B------:R-:W-:Y:S02]  /*1b60*/  IMAD.IADD R7, R7, 0x1, R13 ;  /* 0x0000000107077824 */ /* 0x000fe400078e020d */
[----:B------:R-:W-:Y:S02]  /*1b70*/  IMAD.IADD R4, R12, 0x1, -R59 ;  /* 0x000000010c047824 */ /* 0x000fe400078e0a3b */
[----:B------:R-:W-:Y:S01]  /*1b80*/  IMAD.MOV.U32 R0, RZ, RZ, -0x1 ;  /* 0xffffffffff007424 */ /* 0x000fe200078e00ff */
[----:B------:R-:W-:Y:S06]  /*1b90*/  @P0 BRA `(.L_x_28) ;  /* 0x0000002000a40947 */ /* 0x000fec0003800000 */
[----:B------:R-:W0:Y:S01]  /*1ba0*/  LDC.64 R66, c[0x0][0x5c8] ;  /* 0x00017200ff427b82 */ /* 0x000e220000000a00 */
[----:B-----5:R-:W-:Y:S01]  /*1bb0*/  FSETP.NEU.AND P0, PT, R56, RZ, PT ;  /* 0x000000ff3800720b */ /* 0x020fe20003f0d000 */
[----:B------:R-:W-:Y:S01]  /*1bc0*/  BSSY B0, `(.L_x_28) ;  /* 0x0000226000007945 */ /* 0x000fe20003800000 */
[----:B------:R-:W-:-:S04]  /*1bd0*/  ISETP.GT.AND P2, PT, R4, RZ, PT ;  /* 0x000000ff0400720c */ /* 0x000fc80003f44270 */
[----:B------:R-:W-:Y:S01]  /*1be0*/  ISETP.GT.AND P1, PT, R3, RZ, P2 ;  /* 0x000000ff0300720c */ /* 0x000fe20001724270 */
[-C--:B0-----:R-:W-:Y:S02]  /*1bf0*/  IMAD R12, R9, R66.reuse, RZ ;  /* 0x00000042090c7224 */ /* 0x081fe400078e02ff */
[----:B------:R-:W-:-:S04]  /*1c00*/  IMAD.WIDE.U32 R58, R73, R66, R6 ;  /* 0x00000042493a7225 */ /* 0x000fc800078e0006 */
[----:B------:R-:W-:-:S04]  /*1c10*/  IMAD R5, R73, R67, R12 ;  /* 0x0000004349057224 */ /* 0x000fc800078e020c */
[----:B------:R-:W-:Y:S01]  /*1c20*/  IMAD.IADD R75, R59, 0x1, R5 ;  /* 0x000000013b4b7824 */ /* 0x000fe200078e0205 */
[----:B------:R-:W-:Y:S06]  /*1c30*/  @!P0 BRA `(.L_x_29) ;  /* 0x0000001400e88947 */ /* 0x000fec0003800000 */
[----:B------:R-:W0:Y:S01]  /*1c40*/  LDC.64 R64, c[0x0][0x5b8] ;  /* 0x00016e00ff407b82 */ /* 0x000e220000000a00 */
[----:B------:R-:W-:-:S07]  /*1c50*/  ULDC.64 UR4, c[0x0][0x5c0] ;  /* 0x0001700000047ab9 */ /* 0x000fce0000000a00 */
[----:B------:R-:W1:Y:S08]  /*1c60*/  LDC.64 R68, c[0x0][0x5b0] ;  /* 0x00016c00ff447b82 */ /* 0x000e700000000a00 */
[----:B------:R-:W2:Y:S01]  /*1c70*/  LDC.64 R70, c[0x0][0x5a8] ;  /* 0x00016a00ff467b82 */ /* 0x000ea20000000a00 */
[-C--:B0-----:R-:W-:Y:S02]  /*1c80*/  IMAD R6, R15, R64.reuse, RZ ;  /* 0x000000400f067224 */ /* 0x081fe400078e02ff */
[----:B------:R-:W-:-:S04]  /*1c90*/  IMAD.WIDE.U32 R60, R57, R64, R10 ;  /* 0x00000040393c7225 */ /* 0x000fc800078e000a */
[----:B------:R-:W-:Y:S02]  /*1ca0*/  IMAD R63, R57, R65, R6 ;  /* 0x00000041393f7224 */ /* 0x000fe400078e0206 */
[-C--:B-1----:R-:W-:Y:S02]  /*1cb0*/  IMAD R8, R9, R68.reuse, RZ ;  /* 0x0000004409087224 */ /* 0x082fe400078e02ff */
[----:B------:R-:W-:Y:S02]  /*1cc0*/  IMAD.IADD R13, R61, 0x1, R63 ;  /* 0x000000013d0d7824 */ /* 0x000fe400078e023f */
[----:B------:R-:W-:Y:S02]  /*1cd0*/  IMAD.MOV.U32 R12, RZ, RZ, R60 ;  /* 0x000000ffff0c7224 */ /* 0x000fe400078e003c */
[C---:B------:R-:W-:Y:S02]  /*1ce0*/  IMAD R65, R73.reuse, R69, R8 ;  /* 0x0000004549417224 */ /* 0x040fe400078e0208 */
[----:B------:R-:W-:-:S04]  /*1cf0*/  IMAD.WIDE.U32 R6, R73, R68, R12 ;  /* 0x0000004449067225 */ /* 0x000fc800078e000c */
[----:B------:R-:W-:Y:S01]  /*1d00*/  IMAD.IADD R5, R7, 0x1, R65 ;  /* 0x0000000107057824 */ /* 0x000fe200078e0241 */
[----:B--2---:R-:W-:-:S04]  /*1d10*/  LEA R14, P0, R6, R70, 0x1 ;  /* 0x00000046060e7211 */ /* 0x004fc800078008ff */
[----:B------:R-:W-:-:S05]  /*1d20*/  LEA.HI.X R15, R6, R71, R5, 0x1, P0 ;  /* 0x00000047060f7211 */ /* 0x000fca00000f0c05 */
[----:B------:R0:W2:Y:S01]  /*1d30*/  @P1 LDG.E.LTC128B.U16 R5, desc[UR36][R14.64] ;  /* 0x000000240e051981 */ /* 0x0000a2000c1e1520 */
[----:B------:R-:W-:Y:S01]  /*1d40*/  LEA R8, P0, R58, UR4, 0x1 ;  /* 0x000000043a087c11 */ /* 0x000fe2000f8008ff */
[----:B------:R-:W-:Y:S01]  /*1d50*/  IMAD.WIDE.U32 R6, R73, R68, R10 ;  /* 0x0000004449067225 */ /* 0x000fe200078e000a */
[----:B------:R-:W-:Y:S03]  /*1d60*/  BSSY B1, `(.L_x_30) ;  /* 0x0000012000017945 */ /* 0x000fe60003800000 */
[----:B------:R-:W-:Y:S02]  /*1d70*/  IMAD.IADD R7, R65, 0x1, R7 ;  /* 0x0000000141077824 */ /* 0x000fe400078e0207 */
[----:B------:R-:W-:Y:S01]  /*1d80*/  IMAD.WIDE.U32 R20, R57, R64, R6 ;  /* 0x0000004039147225 */ /* 0x000fe200078e0006 */
[----:B0-----:R-:W-:-:S03]  /*1d90*/  SHF.L.U64.HI R15, R68, 0x3, R69 ;  /* 0x00000003440f7819 */ /* 0x001fc60000010245 */
[----:B------:R-:W-:Y:S01]  /*1da0*/  IMAD.IADD R7, R63, 0x1, R21 ;  /* 0x000000013f077824 */ /* 0x000fe200078e0215 */
[----:B------:R-:W-:Y:S01]  /*1db0*/  LEA R6, P4, R20, R70, 0x1 ;  /* 0x0000004614067211 */ /* 0x000fe200078808ff */
[----:B------:R-:W-:-:S03]  /*1dc0*/  IMAD.SHL.U32 R14, R68, 0x8, RZ ;  /* 0x00000008440e7824 */ /* 0x000fc600078e00ff */
[----:B------:R-:W-:Y:S01]  /*1dd0*/  LEA.HI.X R7, R20, R71, R7, 0x1, P4 ;  /* 0x0000004714077211 */ /* 0x000fe200020f0c07 */
[----:B--2---:R-:W-:-:S05]  /*1de0*/  HADD2.F32 R9, -RZ, R5.H0_H0 ;  /* 0x20000005ff097230 */ /* 0x004fca0000004100 */
[----:B------:R-:W-:-:S04]  /*1df0*/  FMUL R9, R9, R56 ;  /* 0x0000003809097220 */ /* 0x000fc80000400000 */
[----:B------:R-:W-:Y:S01]  /*1e00*/  FFMA R24, R24, R23, R9 ;  /* 0x0000001718187223 */ /* 0x000fe20000000009 */
[----:B------:R-:W-:Y:S02]  /*1e10*/  LEA.HI.X R9, R58, UR5, R75, 0x1, P0 ;  /* 0x000000053a097c11 */ /* 0x000fe400080f0c4b */
[----:B------:R-:W-:Y:S02]  /*1e20*/  ISETP.GT.AND P0, PT, R4, 0x1, PT ;  /* 0x000000010400780c */ /* 0x000fe40003f04270 */
[----:B------:R-:W-:Y:S02]  /*1e30*/  F2FP.F16.F32.PACK_AB R24, RZ, R24 ;  /* 0x00000018ff18723e */ /* 0x000fe400000000ff */
[----:B------:R-:W-:-:S03]  /*1e40*/  ISETP.GT.AND P3, PT, R3, RZ, P0 ;  /* 0x000000ff0300720c */ /* 0x000fc60000764270 */
[----:B------:R0:W-:Y:S10]  /*1e50*/  @P1 STG.E.U16 desc[UR36][R8.64], R24 ;  /* 0x0000001808001986 */ /* 0x0001f4000c101524 */
[----:B------:R-:W-:Y:S05]  /*1e60*/  @!P3 BRA `(.L_x_31) ;  /* 0x000000000004b947 */ /* 0x000fea0003800000 */
[----:B------:R1:W5:Y:S02]  /*1e70*/  LDG.E.LTC128B.U16 R5, desc[UR36][R6.64+0x2] ;  /* 0x0000022406057981 */ /* 0x000364000c1e1520 */
.L_x_31:
[----:B------:R-:W-:Y:S05]  /*1e80*/  BSYNC B1 ;  /* 0x0000000000017941 */ /* 0x000fea0003800000 */
.L_x_30:
[----:B-----5:R-:W-:Y:S01]  /*1e90*/  HADD2.F32 R59, -RZ, R5.H0_H0 ;  /* 0x20000005ff3b7230 */ /* 0x020fe20000004100 */
[----:B------:R-:W-:Y:S01]  /*1ea0*/  ISETP.GT.AND P2, PT, R3, 0x8, P2 ;  /* 0x000000080300780c */ /* 0x000fe20001744270 */
[----:B------:R-:W-:Y:S01]  /*1eb0*/  IMAD.WIDE.U32 R20, R73, R68, R14 ;  /* 0x0000004449147225 */ /* 0x000fe200078e000e */
[----:B0-----:R-:W-:-:S03]  /*1ec0*/  PRMT R24, R5, 0x7610, R24 ;  /* 0x0000761005187816 */ /* 0x001fc60000000018 */
[----:B------:R-:W-:Y:S01]  /*1ed0*/  FMUL R12, R59, R56 ;  /* 0x000000383b0c7220 */ /* 0x000fe20000400000 */
[----:B------:R-:W-:Y:S01]  /*1ee0*/  IMAD.IADD R65, R65, 0x1, R21 ;  /* 0x0000000141417824 */ /* 0x000fe200078e0215 */
[----:B------:R-:W-:Y:S02]  /*1ef0*/  IADD3 R60, P1, R60, R20, RZ ;  /* 0x000000143c3c7210 */ /* 0x000fe40007f3e0ff */
[----:B------:R-:W-:-:S03]  /*1f00*/  FFMA R12, R25, R23, R12 ;  /* 0x00000017190c7223 */ /* 0x000fc6000000000c */
[----:B------:R-:W-:Y:S01]  /*1f10*/  IMAD.X R13, R65, 0x1, R13, P1 ;  /* 0x00000001410d7824 */ /* 0x000fe200008e060d */
[C---:B------:R-:W-:Y:S02]  /*1f20*/  LEA R14, P1, R60.reuse, R70, 0x1 ;  /* 0x000000463c0e7211 */ /* 0x040fe400078208ff */
[----:B------:R-:W-:Y:S02]  /*1f30*/  F2FP.F16.F32.PACK_AB R12, RZ, R12 ;  /* 0x0000000cff0c723e */ /* 0x000fe400000000ff */
[----:B------:R-:W-:Y:S02]  /*1f40*/  LEA.HI.X R15, R60, R71, R13, 0x1, P1 ;  /* 0x000000473c0f7211 */ /* 0x000fe400008f0c0d */
[----:B------:R-:W-:-:S05]  /*1f50*/  PRMT R21, R12, 0x7610, R21 ;  /* 0x000076100c157816 */ /* 0x000fca0000000015 */
[----:B------:R0:W-:Y:S04]  /*1f60*/  @P3 STG.E.U16 desc[UR36][R8.64+0x2], R21 ;  /* 0x0000021508003986 */ /* 0x0001e8000c101524 */
[----:B------:R-:W2:Y:S01]  /*1f70*/  @P2 LDG.E.LTC128B.U16 R24, desc[UR36][R14.64] ;  /* 0x000000240e182981 */ /* 0x000ea2000c1e1520 */
[----:B------:R-:W-:Y:S01]  /*1f80*/  IADD3 R20, P1, R10, R20, RZ ;  /* 0x000000140a147210 */ /* 0x000fe20007f3e0ff */
[----:B------:R-:W-:Y:S01]  /*1f90*/  BSSY B1, `(.L_x_32) ;  /* 0x0000011000017945 */ /* 0x000fe20003800000 */
[C---:B------:R-:W-:Y:S02]  /*1fa0*/  SHF.L.U64.HI R13, R66.reuse, 0x4, R67 ;  /* 0x00000004420d7819 */ /* 0x040fe40000010243 */
[----:B------:R-:W-:Y:S01]  /*1fb0*/  ISETP.GT.AND P0, PT, R3, 0x8, P0 ;  /* 0x000000080300780c */ /* 0x000fe20000704270 */
[----:B0-----:R-:W-:Y:S01]  /*1fc0*/  IMAD.X R21, R11, 0x1, R65, P1 ;  /* 0x000000010b157824 */ /* 0x001fe200008e0641 */
[----:B------:R-:W-:Y:S01]  /*1fd0*/  LEA R12, P1, R66, R8, 0x4 ;  /* 0x00000008420c7211 */ /* 0x000fe200078220ff */
[----:B------:R-:W-:-:S04]  /*1fe0*/  IMAD.WIDE.U32 R20, R57, R64, R20 ;  /* 0x0000004039147225 */ /* 0x000fc800078e0014 */
[----:B------:R-:W-:Y:S01]  /*1ff0*/  IMAD.X R13, R13, 0x1, R9, P1 ;  /* 0x000000010d0d7824 */ /* 0x000fe200008e0609 */
[----:B------:R-:W-:Y:S01]  /*2000*/  LEA R10, P3, R20, R70, 0x1 ;  /* 0x00000046140a7211 */ /* 0x000fe200078608ff */
[----:B------:R-:W-:-:S05]  /*2010*/  IMAD.IADD R11, R63, 0x1, R21 ;  /* 0x000000013f0b7824 */ /* 0x000fca00078e0215 */
[----:B------:R-:W-:Y:S01]  /*2020*/  LEA.HI.X R11, R20, R71, R11, 0x1, P3 ;  /* 0x00000047140b7211 */ /* 0x000fe200018f0c0b */
[----:B--2---:R-:W-:-:S05]  /*2030*/  HADD2.F32 R5, -RZ, R24.H0_H0 ;  /* 0x20000018ff057230 */ /* 0x004fca0000004100 */
[----:B------:R-:W-:-:S04]  /*2040*/  FMUL R5, R5, R56 ;  /* 0x0000003805057220 */ /* 0x000fc80000400000 */
[----:B------:R-:W-:-:S05]  /*2050*/  FFMA R5, R26, R23, R5 ;  /* 0x000000171a057223 */ /* 0x000fca0000000005 */
[----:B------:R-:W-:-:S05]  /*2060*/  F2FP.F16.F32.PACK_AB R5, RZ, R5 ;  /* 0x00000005ff05723e */ /* 0x000fca00000000ff */
[----:B------:R0:W-:Y:S01]  /*2070*/  @P2 STG.E.U16 desc[UR36][R12.64], R5 ;  /* 0x000000050c002986 */ /* 0x0001e2000c101524 */
[----:B------:R-:W-:Y:S05]  /*2080*/  @!P0 BRA `(.L_x_33) ;  /* 0x0000000000048947 */ /* 0x000fea0003800000 */
[----:B------:R2:W5:Y:S02]  /*2090*/  LDG.E.LTC128B.U16 R24, desc[UR36][R10.64+0x2] ;  /* 0x000002240a187981 */ /* 0x000564000c1e1520 */
.L_x_33:
[----:B------:R-:W-:Y:S05]  /*20a0*/  BSYNC B1 ;  /* 0x0000000000017941 */ /* 0x000fea0003800000 */
.L_x_32:
[----:B0----5:R-:W-:Y:S01]  /*20b0*/  HADD2.F32 R5, -RZ, R24.H0_H0 ;  /* 0x20000018ff057230 */ /* 0x021fe20000004100 */
[----:B------:R-:W-:Y:S01]  /*20c0*/  ISETP.GT.AND P1, PT, R4, 0x8, PT ;  /* 0x000000080400780c */ /* 0x000fe20003f24270 */
[----:B------:R-:W-:Y:S03]  /*20d0*/  BSSY B1, `(.L_x_34) ;  /* 0x0000008000017945 */ /* 0x000fe60003800000 */
[----:B------:R-:W-:Y:S01]  /*20e0*/  FMUL R14, R5, R56 ;  /* 0x00000038050e7220 */ /* 0x000fe20000400000 */
[----:B------:R-:W-:-:S03]  /*20f0*/  ISETP.GT.AND P2, PT, R3, RZ, P1 ;  /* 0x000000ff0300720c */ /* 0x000fc60000f44270 */
[----:B------:R-:W-:-:S05]  /*2100*/  FFMA R14, R27, R23, R14 ;  /* 0x000000171b0e7223 */ /* 0x000fca000000000e */
[----:B------:R-:W-:-:S05]  /*2110*/  F2FP.F16.F32.PACK_AB R14, RZ, R14 ;  /* 0x0000000eff0e723e */ /* 0x000fca00000000ff */
[----:B------:R0:W-:Y:S01]  /*2120*/  @P0 STG.E.U16 desc[UR36][R12.64+0x2], R14 ;  /* 0x0000020e0c000986 */ /* 0x0001e2000c101524 */
[----:B------:R-:W-:Y:S05]  /*2130*/  @!P2 BRA `(.L_x_35) ;  /* 0x000000000004a947 */ /* 0x000fea0003800000 */
[----:B------:R3:W5:Y:S02]  /*2140*/  LDG.E.LTC128B.U16 R24, desc[UR36][R6.64+0x10] ;  /* 0x0000102406187981 */ /* 0x000764000c1e1520 */
.L_x_35:
[----:B------:R-:W-:Y:S05]  /*2150*/  BSYNC B1 ;  /* 0x0000000000017941 */ /* 0x000fea0003800000 */
.L_x_34:
[----:B-----5:R-:W-:Y:S01]  /*2160*/  HADD2.F32 R5, -RZ, R24.H0_H0 ;  /* 0x20000018ff057230 */ /* 0x020fe20000004100 */
        /* <DEDUP_REMOVED lines=9> */
.L_x_37:
[----:B------:R-:W-:Y:S05]  /*2200*/  BSYNC B1 ;  /* 0x0000000000017941 */ /* 0x000fea0003800000 */
.L_x_36:
[----:B----45:R-:W-:Y:S01]  /*2210*/  HADD2.F32 R5, -RZ, R24.H0_H0 ;  /* 0x20000018ff057230 */ /* 0x030fe20000004100 */
[----:B------:R-:W-:Y:S01]  /*2220*/  ISETP.GT.AND P1, PT, R3, 0x8, P1 ;  /* 0x000000080300780c */ /* 0x000fe20000f24270 */
[----:B------:R-:W-:Y:S03]  /*2230*/  BSSY B1, `(.L_x_38) ;  /* 0x0000007000017945 */ /* 0x000fe60003800000 */
[----:B0-----:R-:W-:-:S04]  /*2240*/  FMUL R14, R5, R56 ;  /* 0x00000038050e7220 */ /* 0x001fc80000400000 */
[----:B------:R-:W-:-:S05]  /*2250*/  FFMA R14, R29, R23, R14 ;  /* 0x000000171d0e7223 */ /* 0x000fca000000000e */
[----:B------:R-:W-:-:S05]  /*2260*/  F2FP.F16.F32.PACK_AB R14, RZ, R14 ;  /* 0x0000000eff0e723e */ /* 0x000fca00000000ff */
[----:B------:R0:W-:Y:S01]  /*2270*/  @P3 STG.E.U16 desc[UR36][R8.64+0x12], R14 ;  /* 0x0000120e08003986 */ /* 0x0001e2000c101524 */
[----:B------:R-:W-:Y:S05]  /*2280*/  @!P1 BRA `(.L_x_39) ;  /* 0x0000000000049947 */ /* 0x000fea0003800000 */
[----:B------:R4:W5:Y:S02]  /*2290*/  LDG.E.LTC128B.U16 R24, desc[UR36][R10.64+0x10] ;  /* 0x000010240a187981 */ /* 0x000964000c1e1520 */
.L_x_39:
[----:B------:R-:W-:Y:S05]  /*22a0*/  BSYNC B1 ;  /* 0x0000000000017941 */ /* 0x000fea0003800000 */
.L_x_38:
[----:B-----5:R-:W-:Y:S01]  /*22b0*/  HADD2.F32 R5, -RZ, R24.H0_H0 ;  /* 0x20000018ff057230 */ /* 0x020fe20000004100 */
[----:B------:R-:W-:Y:S01]  /*22c0*/  ISETP.GT.AND P0, PT, R3, 0x8, P0 ;  /* 0x000000080300780c */ /* 0x000fe20000704270 */
[----:B------:R-:W-:Y:S03]  /*22d0*/  BSSY B1, `(.L_x_40) ;  /* 0x0000007000017945 */ /* 0x000fe60003800000 */
[----:B------:R-:W-:-:S04]  /*22e0*/  FMUL R5, R5, R56 ;  /* 0x0000003805057220 */ /* 0x000fc80000400000 */
[----:B------:R-:W-:-:S05]  /*22f0*/  FFMA R5, R30, R23, R5 ;  /* 0x000000171e057223 */ /* 0x000fca0000000005 */
[----:B------:R-:W-:-:S05]  /*2300*/  F2FP.F16.F32.PACK_AB R5, RZ, R5 ;  /* 0x00000005ff05723e */ /* 0x000fca00000000ff */
[----:B------:R0:W-:Y:S01]  /*2310*/  @P1 STG.E.U16 desc[UR36][R12.64+0x10], R5 ;  /* 0x000010050c001986 */ /* 0x0001e2000c101524 */
[----:B------:R-:W-:Y:S05]  /*2320*/  @!P0 BRA `(.L_x_41) ;  /* 0x0000000000048947 */ /* 0x000fea0003800000 */
[----:B------:R0:W5:Y:S02]  /*2330*/  LDG.E.LTC128B.U16 R24, desc[UR36][R10.64+0x12] ;  /* 0x000012240a187981 */ /* 0x000164000c1e1520 */
.L_x_41:
[----:B------:R-:W-:Y:S05]  /*2340*/  BSYNC B1 ;  /* 0x0000000000017941 */ /* 0x000fea0003800000 */
.L_x_40:
        /* <DEDUP_REMOVED lines=10> */
.L_x_43:
[----:B------:R-:W-:Y:S05]  /*23f0*/  BSYNC B1 ;  /* 0x0000000000017941 */ /* 0x000fea0003800000 */
.L_x_42:
        /* <DEDUP_REMOVED lines=10> */
.L_x_45:
[----:B------:R-:W-:Y:S05]  /*24a0*/  BSYNC B1 ;  /* 0x0000000000017941 */ /* 0x000fea0003800000 */
.L_x_44:
[----:B0----5:R-:W-:Y:S01]  /*24b0*/  HADD2.F32 R5, -RZ, R24.H0_H0 ;  /* 0x20000018ff057230 */ /* 0x021fe20000004100 */
        /* <DEDUP_REMOVED lines=8> */
.L_x_47:
[----:B------:R-:W-:Y:S05]  /*2540*/  BSYNC B1 ;  /* 0x0000000000017941 */ /* 0x000fea0003800000 */
.L_x_46:
        /* <DEDUP_REMOVED lines=9> */
.L_x_49:
[----:B------:R-:W-:Y:S05]  /*25e0*/  BSYNC B1 ;  /* 0x0000000000017941 */ /* 0x000fea0003800000 */
.L_x_48:
        /* <DEDUP_REMOVED lines=10> */
.L_x_51:
[----:B------:R-:W-:Y:S05]  /*2690*/  BSYNC B1 ;  /* 0x0000000000017941 */ /* 0x000fea0003800000 */
.L_x_50:
        /* <DEDUP_REMOVED lines=10> */
.L_x_53:
[----:B------:R-:W-:Y:S05]  /*2740*/  BSYNC B1 ;  /* 0x0000000000017941 */ /* 0x000fea0003800000 */
.L_x_52:
        /* <DEDUP_REMOVED lines=9> */
.L_x_55:
[----:B------:R-:W-:Y:S05]  /*27e0*/  BSYNC B1 ;  /* 0x0000000000017941 */ /* 0x000fea0003800000 */
.L_x_54:
        /* <DEDUP_REMOVED lines=9> */
.L_x_57:
[----:B------:R-:W-:Y:S05]  /*2880*/  BSYNC B1 ;  /* 0x0000000000017941 */ /* 0x000fea0003800000 */
.L_x_56:
        /* <DEDUP_REMOVED lines=10> */
.L_x_59:
[----:B------:R-:W-:Y:S05]  /*2930*/  BSYNC B1 ;  /* 0x0000000000017941 */ /* 0x000fea0003800000 */
.L_x_58:
        /* <DEDUP_REMOVED lines=10> */
.L_x_61:
[----:B------:R-:W-:Y:S05]  /*29e0*/  BSYNC B1 ;  /* 0x0000000000017941 */ /* 0x000fea0003800000 */
.L_x_60:
        /* <DEDUP_REMOVED lines=9> */
.L_x_63:
[----:B------:R-:W-:Y:S05]  /*2a80*/  BSYNC B1 ;  /* 0x0000000000017941 */ /* 0x000fea0003800000 */
.L_x_62:
        /* <DEDUP_REMOVED lines=9> */
.L_x_65:
[----:B------:R-:W-:Y:S05]  /*2b20*/  BSYNC B1 ;  /* 0x0000000000017941 */ /* 0x000fea0003800000 */
.L_x_64:
        /* <DEDUP_REMOVED lines=10> */
.L_x_67:
[----:B------:R-:W-:Y:S05]  /*2bd0*/  BSYNC B1 ;  /* 0x0000000000017941 */ /* 0x000fea0003800000 */
.L_x_66:
        /* <DEDUP_REMOVED lines=10> */
.L_x_69:
[----:B------:R-:W-:Y:S05]  /*2c80*/  BSYNC B1 ;  /* 0x0000000000017941 */ /* 0x000fea0003800000 */
.L_x_68:
        /* <DEDUP_REMOVED lines=9> */
.L_x_71:
[----:B------:R-:W-:Y:S05]  /*2d20*/  BSYNC B1 ;  /* 0x0000000000017941 */ /* 0x000fea0003800000 */
.L_x_70:
        /* <DEDUP_REMOVED lines=9> */
.L_x_73:
[----:B------:R-:W-:Y:S05]  /*2dc0*/  BSYNC B1 ;  /* 0x0000000000017941 */ /* 0x000fea0003800000 */
.L_x_72:
        /* <DEDUP_REMOVED lines=10> */
.L_x_75:
[----:B------:R-:W-:Y:S05]  /*2e70*/  BSYNC B1 ;  /* 0x0000000000017941 */ /* 0x000fea0003800000 */
.L_x_74:
        /* <DEDUP_REMOVED lines=10> */
.L_x_77:
[----:B------:R-:W-:Y:S05]  /*2f20*/  BSYNC B1 ;  /* 0x0000000000017941 */ /* 0x000fea0003800000 */
.L_x_76:
        /* <DEDUP_REMOVED lines=9> */
.L_x_79:
[----:B------:R-:W-:Y:S05]  /*2fc0*/  BSYNC B1 ;  /* 0x0000000000017941 */ /* 0x000fea0003800000 */
.L_x_78:
        /* <DEDUP_REMOVED lines=9> */
.L_x_81:
[----:B------:R-:W-:Y:S05]  /*3060*/  BSYNC B1 ;  /* 0x0000000000017941 */ /* 0x000fea0003800000 */
.L_x_80:
        /* <DEDUP_REMOVED lines=10> */
.L_x_83:
[----:B------:R-:W-:Y:S05]  /*3110*/  BSYNC B1 ;  /* 0x0000000000017941 */ /* 0x000fea0003800000 */
.L_x_82:
[----:B-----5:R-:W-:Y:S01]  /*3120*/  HADD2.F32 R5, -RZ, R24.H0_H0 ;  /* 0x20000018ff057230 */ /* 0x020fe20000004100 */
[----:B------:R-:W-:Y:S01]  /*3130*/  ISETP.GT.AND P0, PT, R4, 0x39, PT ;  /* 0x000000390400780c */ /* 0x000fe20003f04270 */
[----:B------:R-:W-:Y:S01]  /*3140*/  @P2 IMAD.MOV.U32 R4, RZ, RZ, R8 ;  /* 0x000000ffff042224 */ /* 0x000fe200078e0008 */
[----:B------:R-:W-:Y:S02]  /*3150*/  BSSY B1, `(.L_x_84) ;  /* 0x000000a000017945 */ /* 0x000fe40003800000 */
[----:B------:R-:W-:Y:S01]  /*3160*/  FMUL R5, R5, R56 ;  /* 0x0000003805057220 */ /* 0x000fe20000400000 */
[----:B------:R-:W-:-:S03]  /*3170*/  ISETP.GT.AND P3, PT, R3, RZ, P0 ;  /* 0x000000ff0300720c */ /* 0x000fc60000764270 */
[----:B------:R-:W-:-:S05]  /*3180*/  FFMA R5, R52, R23, R5 ;  /* 0x0000001734057223 */ /* 0x000fca0000000005 */
[----:B------:R-:W-:-:S04]  /*3190*/  F2FP.F16.F32.PACK_AB R5, RZ, R5 ;  /* 0x00000005ff05723e */ /* 0x000fc800000000ff */
[----:B0-----:R-:W-:Y:S01]  /*31a0*/  PRMT R14, R5, 0x7610, R14 ;  /* 0x00007610050e7816 */ /* 0x001fe2000000000e */
[----:B------:R-:W-:-:S05]  /*31b0*/  @P2 IMAD.MOV.U32 R5, RZ, RZ, R9 ;  /* 0x000000ffff052224 */ /* 0x000fca00078e0009 */
[----:B------:R0:W-:Y:S01]  /*31c0*/  @P2 STG.E.U16 desc[UR36][R4.64+0x70], R14 ;  /* 0x0000700e04002986 */ /* 0x0001e2000c101524 */
[----:B------:R-:W-:Y:S05]  /*31d0*/  @!P3 BRA `(.L_x_85) ;  /* 0x000000000004b947 */ /* 0x000fea0003800000 */
[----:B------:R0:W5:Y:S02]  /*31e0*/  LDG.E.LTC128B.U16 R24, desc[UR36][R6.64+0x72] ;  /* 0x0000722406187981 */ /* 0x000164000c1e1520 */
.L_x_85:
[----:B------:R-:W-:Y:S05]  /*31f0*/  BSYNC B1 ;  /* 0x0000000000017941 */ /* 0x000fea0003800000 */
.L_x_84:
        /* <DEDUP_REMOVED lines=9> */
.L_x_87:
[----:B------:R-:W-:Y:S05]  /*3290*/  BSYNC B1 ;  /* 0x0000000000017941 */ /* 0x000fea0003800000 */
.L_x_86:
[----:B-----5:R-:W-:Y:S01]  /*32a0*/  HADD2.F32 R5, -RZ, R24.H0_H0 ;  /* 0x20000018ff057230 */ /* 0x020fe20000004100 */
[----:B------:R-:W-:Y:S01]  /*32b0*/  ISETP.GT.AND P0, PT, R3, 0x8, P0 ;  /* 0x000000080300780c */ /* 0x000fe20000704270 */
[----:B0-----:R-:W-:Y:S01]  /*32c0*/  @P1 IMAD.MOV.U32 R4, RZ, RZ, R12 ;  /* 0x000000ffff041224 */ /* 0x001fe200078e000c */
[----:B------:R-:W-:Y:S02]  /*32d0*/  BSSY B1, `(.L_x_88) ;  /* 0x0000009000017945 */ /* 0x000fe40003800000 */
[----:B------:R-:W-:-:S04]  /*32e0*/  FMUL R5, R5, R56 ;  /* 0x0000003805057220 */ /* 0x000fc80000400000 */
[----:B------:R-:W-:-:S05]  /*32f0*/  FFMA R5, R54, R23, R5 ;  /* 0x0000001736057223 */ /* 0x000fca0000000005 */
[----:B------:R-:W-:-:S04]  /*3300*/  F2FP.F16.F32.PACK_AB R5, RZ, R5 ;  /* 0x00000005ff05723e */ /* 0x000fc800000000ff */
[----:B-1-3--:R-:W-:Y:S01]  /*3310*/  PRMT R6, R5, 0x7610, R6 ;  /* 0x0000761005067816 */ /* 0x00afe20000000006 */
[----:B------:R-:W-:-:S05]  /*3320*/  @P1 IMAD.MOV.U32 R5, RZ, RZ, R13 ;  /* 0x000000ffff051224 */ /* 0x000fca00078e000d */
[----:B------:R0:W-:Y:S01]  /*3330*/  @P1 STG.E.U16 desc[UR36][R4.64+0x70], R6 ;  /* 0x0000700604001986 */ /* 0x0001e2000c101524 */
[----:B------:R-:W-:Y:S05]  /*3340*/  @!P0 BRA `(.L_x_89) ;  /* 0x0000000000048947 */ /* 0x000fea0003800000 */
[----:B------:R1:W5:Y:S02]  /*3350*/  LDG.E.LTC128B.U16 R24, desc[UR36][R10.64+0x72] ;  /* 0x000072240a187981 */ /* 0x000364000c1e1520 */
.L_x_89:
[----:B------:R-:W-:Y:S05]  /*3360*/  BSYNC B1 ;  /* 0x0000000000017941 */ /* 0x000fea0003800000 */
.L_x_88:
[----:B------:R-:W-:Y:S05]  /*3370*/  @!P0 BRA `(.L_x_90) ;  /* 0x0000000800a88947 */ /* 0x000fea0003800000 */
[----:B-----5:R-:W-:-:S05]  /*3380*/  HADD2.F32 R3, -RZ, R24.H0_H0 ;  /* 0x20000018ff037230 */ /* 0x020fca0000004100 */
[----:B0-----:R-:W-:-:S04]  /*3390*/  FMUL R4, R3, R56 ;  /* 0x0000003803047220 */ /* 0x001fc80000400000 */
[----:B------:R-:W-:-:S05]  /*33a0*/  FFMA R4, R55, R23, R4 ;  /* 0x0000001737047223 */ /* 0x000fca0000000004 */
[----:B------:R-:W-:-:S05]  /*33b0*/  F2FP.F16.F32.PACK_AB R4, RZ, R4 ;  /* 0x00000004ff04723e */ /* 0x000fca00000000ff */
[----:B------:R3:W-:Y:S01]  /*33c0*/  STG.E.U16 desc[UR36][R12.64+0x72], R4 ;  /* 0x000072040c007986 */ /* 0x0007e2000c101524 */
[----:B------:R-:W-:Y:S05]  /*33d0*/  BRA `(.L_x_90) ;  /* 0x0000000800907947 */ /* 0x000fea0003800000 */
.L_x_29:
[----:B------:R-:W-:Y:S01]  /*33e0*/  ISETP.GT.AND P0, PT, R4, 0x1, PT ;  /* 0x000000010400780c */ /* 0x000fe20003f04270 */
[----:B------:R-:W-:Y:S01]  /*33f0*/  ULDC.64 UR4, c[0x0][0x5c0] ;  /* 0x0001700000047ab9 */ /* 0x000fe20000000a00 */
[-C--:B------:R-:W-:Y:S01]  /*3400*/  FMUL R24, R24, R23.reuse ;  /* 0x0000001718187220 */ /* 0x080fe20000400000 */
[-C--:B------:R-:W-:Y:S01]  /*3410*/  FMUL R25, R25, R23.reuse ;  /* 0x0000001719197220 */ /* 0x080fe20000400000 */
[----:B------:R-:W-:Y:S01]  /*3420*/  ISETP.GT.AND P3, PT, R3, RZ, P0 ;  /* 0x000000ff0300720c */ /* 0x000fe20000764270 */
[-C--:B------:R-:W-:Y:S01]  /*3430*/  FMUL R26, R26, R23.reuse ;  /* 0x000000171a1a7220 */ /* 0x080fe20000400000 */
[----:B------:R-:W-:Y:S01]  /*3440*/  LEA R6, P4, R58, UR4, 0x1 ;  /* 0x000000043a067c11 */ /* 0x000fe2000f8808ff */
[-C--:B------:R-:W-:Y:S01]  /*3450*/  FMUL R27, R27, R23.reuse ;  /* 0x000000171b1b7220 */ /* 0x080fe20000400000 */
[----:B------:R-:W-:Y:S01]  /*3460*/  F2FP.F16.F32.PACK_AB R24, RZ, R24 ;  /* 0x00000018ff18723e */ /* 0x000fe200000000ff */
[-C--:B------:R-:W-:Y:S01]  /*3470*/  FMUL R28, R28, R23.reuse ;  /* 0x000000171c1c7220 */ /* 0x080fe20000400000 */
[----:B------:R-:W-:Y:S01]  /*3480*/  LEA.HI.X R7, R58, UR5, R75, 0x1, P4 ;  /* 0x000000053a077c11 */ /* 0x000fe2000a0f0c4b */
[----:B------:R-:W-:Y:S01]  /*3490*/  FMUL R29, R29, R23 ;  /* 0x000000171d1d7220 */ /* 0x000fe20000400000 */
[----:B------:R-:W-:Y:S01]  /*34a0*/  F2FP.F16.F32.PACK_AB R25, RZ, R25 ;  /* 0x00000019ff19723e */ /* 0x000fe200000000ff */
[-C--:B------:R-:W-:Y:S01]  /*34b0*/  FMUL R30, R30, R23.reuse ;  /* 0x000000171e1e7220 */ /* 0x080fe20000400000 */
[----:B------:R-:W-:Y:S01]  /*34c0*/  SHF.L.U64.HI R67, R66, 0x4, R67 ;  /* 0x0000000442437819 */ /* 0x000fe20000010243 */
[----:B------:R-:W-:Y:S01]  /*34d0*/  @P1 STG.E.U16 desc[UR36][R6.64], R24 ;  /* 0x0000001806001986 */ /* 0x000fe2000c101524 */
[----:B------:R-:W-:Y:S01]  /*34e0*/  ISETP.GT.AND P1, PT, R4, 0x8, PT ;  /* 0x000000080400780c */ /* 0x000fe20003f24270 */
[-C--:B------:R-:W-:Y:S01]  /*34f0*/  FMUL R31, R31, R23.reuse ;  /* 0x000000171f1f7220 */ /* 0x080fe20000400000 */
[C---:B------:R-:W-:Y:S01]  /*3500*/  ISETP.GT.AND P4, PT, R3.reuse, 0x8, P0 ;  /* 0x000000080300780c */ /* 0x040fe20000784270 */
[----:B------:R-:W-:Y:S01]  /*3510*/  @P3 STG.E.U16 desc[UR36][R6.64+0x2], R25 ;  /* 0x0000021906003986 */ /* 0x000fe2000c101524 */
[----:B------:R-:W-:Y:S01]  /*3520*/  LEA R8, P3, R66, R6, 0x4 ;  /* 0x0000000642087211 */ /* 0x000fe200078620ff */
[-C--:B------:R-:W-:Y:S01]  /*3530*/  FMUL R32, R32, R23.reuse ;  /* 0x0000001720207220 */ /* 0x080fe20000400000 */
[----:B------:R-:W-:Y:S01]  /*3540*/  ISETP.GT.AND P2, PT, R3, 0x8, P2 ;  /* 0x000000080300780c */ /* 0x000fe20001744270 */
[-C--:B------:R-:W-:Y:S01]  /*3550*/  FMUL R33, R33, R23.reuse ;  /* 0x0000001721217220 */ /* 0x080fe20000400000 */
[----:B------:R-:W-:Y:S01]  /*3560*/  ISETP.GT.AND P0, PT, R4, 0x9, PT ;  /* 0x000000090400780c */ /* 0x000fe20003f04270 */
[----:B------:R-:W-:Y:S01]  /*3570*/  IMAD.X R9, R67, 0x1, R7, P3 ;  /* 0x0000000143097824 */ /* 0x000fe200018e0607 */
[C---:B------:R-:W-:Y:S01]  /*3580*/  ISETP.GT.AND P5, PT, R3.reuse, RZ, P1 ;  /* 0x000000ff0300720c */ /* 0x040fe20000fa4270 */
[-C--:B------:R-:W-:Y:S01]  /*3590*/  FMUL R34, R34, R23.reuse ;  /* 0x0000001722227220 */ /* 0x080fe20000400000 */
[----:B------:R-:W-:Y:S01]  /*35a0*/  ISETP.GT.AND P3, PT, R3, RZ, P0 ;  /* 0x000000ff0300720c */ /* 0x000fe20000764270 */
[-C--:B------:R-:W-:Y:S01]  /*35b0*/  FMUL R35, R35, R23.reuse ;  /* 0x0000001723237220 */ /* 0x080fe20000400000 */
[----:B------:R-:W-:Y:S01]  /*35c0*/  F2FP.F16.F32.PACK_AB R26, RZ, R26 ;  /* 0x0000001aff1a723e */ /* 0x000fe200000000ff */
[----:B------:R-:W-:Y:S01]  /*35d0*/  FMUL R36, R36, R23 ;  /* 0x0000001724247220 */ /* 0x000fe20000400000 */
[----:B------:R-:W-:Y:S01]  /*35e0*/  F2FP.F16.F32.PACK_AB R27, RZ, R27 ;  /* 0x0000001bff1b723e */ /* 0x000fe200000000ff */
[----:B------:R-:W-:Y:S01]  /*35f0*/  FMUL R37, R37, R23 ;  /* 0x0000001725257220 */ /* 0x000fe20000400000 */
[----:B------:R-:W-:Y:S01]  /*3600*/  F2FP.F16.F32.PACK_AB R28, RZ, R28 ;  /* 0x0000001cff1c723e */ /* 0x000fe200000000ff */
[----:B------:R-:W-:Y:S01]  /*3610*/  @P2 STG.E.U16 desc[UR36][R8.64], R26 ;  /* 0x0000001a08002986 */ /* 0x000fe2000c101524 */
[----:B------:R-:W-:Y:S01]  /*3620*/  F2FP.F16.F32.PACK_AB R29, RZ, R29 ;  /* 0x0000001dff1d723e */ /* 0x000fe200000000ff */
[-C--:B------:R-:W-:Y:S01]  /*3630*/  FMUL R38, R38, R23.reuse ;  /* 0x0000001726267220 */ /* 0x080fe20000400000 */
[----:B------:R-:W-:Y:S01]  /*3640*/  ISETP.GT.AND P2, PT, R3, 0x8, P1 ;  /* 0x000000080300780c */ /* 0x000fe20000f44270 */
[----:B------:R-:W-:Y:S01]  /*3650*/  @P4 STG.E.U16 desc[UR36][R8.64+0x2], R27 ;  /* 0x0000021b08004986 */ /* 0x000fe2000c101524 */
[----:B------:R-:W-:Y:S01]  /*3660*/  ISETP.GT.AND P1, PT, R4, 0x10, PT ;  /* 0x000000100400780c */ /* 0x000fe20003f24270 */
[-C--:B------:R-:W-:Y:S01]  /*3670*/  FMUL R39, R39, R23.reuse ;  /* 0x0000001727277220 */ /* 0x080fe20000400000 */
[----:B------:R-:W-:Y:S01]  /*3680*/  F2FP.F16.F32.PACK_AB R30, RZ, R30 ;  /* 0x0000001eff1e723e */ /* 0x000fe200000000ff */
[----:B------:R-:W-:Y:S01]  /*3690*/  @P5 STG.E.U16 desc[UR36][R6.64+0x10], R28 ;  /* 0x0000101c06005986 */ /* 0x000fe2000c101524 */
[C---:B------:R-:W-:Y:S01]  /*36a0*/  ISETP.GT.AND P4, PT, R3.reuse, RZ, P1 ;  /* 0x000000ff0300720c */ /* 0x040fe20000f84270 */
[----:B------:R-:W-:Y:S01]  /*36b0*/  FMUL R40, R40, R23 ;  /* 0x0000001728287220 */ /* 0x000fe20000400000 */
[----:B------:R-:W-:Y:S01]  /*36c0*/  F2FP.F16.F32.PACK_AB R31, RZ, R31 ;  /* 0x0000001fff1f723e */ /* 0x000fe200000000ff */
[----:B------:R-:W-:Y:S01]  /*36d0*/  @P3 STG.E.U16 desc[UR36][R6.64+0x12], R29 ;  /* 0x0000121d06003986 */ /* 0x000fe2000c101524 */
[----:B------:R-:W-:Y:S01]  /*36e0*/  ISETP.GT.AND P3, PT, R3, 0x8, P0 ;  /* 0x000000080300780c */ /* 0x000fe20000764270 */
[-C--:B------:R-:W-:Y:S01]  /*36f0*/  FMUL R41, R41, R23.reuse ;  /* 0x0000001729297220 */ /* 0x080fe20000400000 */
[----:B------:R-:W-:Y:S01]  /*3700*/  ISETP.GT.AND P0, PT, R4, 0x11, PT ;  /* 0x000000110400780c */ /* 0x000fe20003f04270 */
[----:B------:R-:W-:Y:S01]  /*3710*/  @P2 STG.E.U16 desc[UR36][R8.64+0x10], R30 ;  /* 0x0000101e08002986 */ /* 0x000fe2000c101524 */
[----:B------:R-:W-:Y:S01]  /*3720*/  F2FP.F16.F32.PACK_AB R32, RZ, R32 ;  /* 0x00000020ff20723e */ /* 0x000fe200000000ff */
[-C--:B------:R-:W-:Y:S01]  /*3730*/  FMUL R42, R42, R23.reuse ;  /* 0x000000172a2a7220 */ /* 0x080fe20000400000 */
[----:B------:R-:W-:Y:S01]  /*3740*/  ISETP.GT.AND P5, PT, R3, RZ, P0 ;  /* 0x000000ff0300720c */ /* 0x000fe200007a4270 */
[-C--:B------:R-:W-:Y:S01]  /*3750*/  FMUL R43, R43, R23.reuse ;  /* 0x000000172b2b7220 */ /* 0x080fe20000400000 */
[----:B------:R-:W-:Y:S01]  /*3760*/  ISETP.GT.AND P2, PT, R3, 0x8, P1 ;  /* 0x000000080300780c */ /* 0x000fe20000f44270 */
[-C--:B------:R-:W-:Y:S01]  /*3770*/  FMUL R44, R44, R23.reuse ;  /* 0x000000172c2c7220 */ /* 0x080fe20000400000 */
[----:B------:R-:W-:Y:S01]  /*3780*/  ISETP.GT.AND P1, PT, R4, 0x18, PT ;  /* 0x000000180400780c */ /* 0x000fe20003f24270 */
[----:B------:R-:W-:Y:S01]  /*3790*/  FMUL R45, R45, R23 ;  /* 0x000000172d2d7220 */ /* 0x000fe20000400000 */
[----:B------:R-:W-:Y:S01]  /*37a0*/  F2FP.F16.F32.PACK_AB R33, RZ, R33 ;  /* 0x00000021ff21723e */ /* 0x000fe200000000ff */
[----:B------:R-:W-:Y:S01]  /*37b0*/  @P3 STG.E.U16 desc[UR36][R8.64+0x12], R31 ;  /* 0x0000121f08003986 */ /* 0x000fe2000c101524 */
[C---:B------:R-:W-:Y:S01]  /*37c0*/  ISETP.GT.AND P3, PT, R3.reuse, 0x8, P0 ;  /* 0x000000080300780c */ /* 0x040fe20000764270 */
[-C--:B------:R-:W-:Y:S01]  /*37d0*/  FMUL R46, R46, R23.reuse ;  /* 0x000000172e2e7220 */ /* 0x080fe20000400000 */
[----:B------:R-:W-:Y:S01]  /*37e0*/  ISETP.GT.AND P0, PT, R4, 0x19, PT ;  /* 0x000000190400780c */ /* 0x000fe20003f04270 */
[----:B------:R-:W-:Y:S01]  /*37f0*/  @P4 STG.E.U16 desc[UR36][R6.64+0x20], R32 ;  /* 0x0000202006004986 */ /* 0x000fe2000c101524 */
[----:B------:R-:W-:Y:S01]  /*3800*/  ISETP.GT.AND P4, PT, R3, RZ, P1 ;  /* 0x000000ff0300720c */ /* 0x000fe20000f84270 */
[-C--:B------:R-:W-:Y:S01]  /*3810*/  FMUL R47, R47, R23.reuse ;  /* 0x000000172f2f7220 */ /* 0x080fe20000400000 */
[----:B------:R-:W-:Y:S01]  /*3820*/  F2FP.F16.F32.PACK_AB R34, RZ, R34 ;  /* 0x00000022ff22723e */ /* 0x000fe200000000ff */
[----:B------:R-:W-:Y:S01]  /*3830*/  @P5 STG.E.U16 desc[UR36][R6.64+0x22], R33 ;  /* 0x0000222106005986 */ /* 0x000fe2000c101524 */
[----:B------:R-:W-:Y:S01]  /*3840*/  ISETP.GT.AND P5, PT, R3, RZ, P0 ;  /* 0x000000ff0300720c */ /* 0x000fe200007a4270 */
[----:B------:R-:W-:Y:S01]  /*3850*/  FMUL R48, R48, R23 ;  /* 0x0000001730307220 */ /* 0x000fe20000400000 */
[----:B------:R-:W-:Y:S01]  /*3860*/  F2FP.F16.F32.PACK_AB R35, RZ, R35 ;  /* 0x00000023ff23723e */ /* 0x000fe200000000ff */
[----:B------:R-:W-:Y:S01]  /*3870*/  @P2 STG.E.U16 desc[UR36][R8.64+0x20], R34 ;  /* 0x0000202208002986 */ /* 0x000fe2000c101524 */
[----:B------:R-:W-:Y:S01]  /*3880*/  F2FP.F16.F32.PACK_AB R36, RZ, R36 ;  /* 0x00000024ff24723e */ /* 0x000fe200000000ff */
[-C--:B------:R-:W-:Y:S01]  /*3890*/  FMUL R49, R49, R23.reuse ;  /* 0x0000001731317220 */ /* 0x080fe20000400000 */
[C---:B------:R-:W-:Y:S01]  /*38a0*/  ISETP.GT.AND P2, PT, R3.reuse, 0x8, P1 ;  /* 0x000000080300780c */ /* 0x040fe20000f44270 */
[----:B------:R-:W-:Y:S01]  /*38b0*/  @P3 STG.E.U16 desc[UR36][R8.64+0x22], R35 ;  /* 0x0000222308003986 */ /* 0x000fe2000c101524 */
[----:B------:R-:W-:Y:S01]  /*38c0*/  ISETP.GT.AND P1, PT, R4, 0x20, PT ;  /* 0x000000200400780c */ /* 0x000fe20003f24270 */
[----:B------:R-:W-:Y:S01]  /*38d0*/  FMUL R50, R50, R23 ;  /* 0x0000001732327220 */ /* 0x000fe20000400000 */
[----:B------:R-:W-:Y:S01]  /*38e0*/  F2FP.F16.F32.PACK_AB R37, RZ, R37 ;  /* 0x00000025ff25723e */ /* 0x000fe200000000ff */
[----:B------:R-:W-:Y:S01]  /*38f0*/  @P4 STG.E.U16 desc[UR36][R6.64+0x30], R36 ;  /* 0x0000302406004986 */ /* 0x000fe2000c101524 */
[----:B------:R-:W-:Y:S01]  /*3900*/  ISETP.GT.AND P3, PT, R3, 0x8, P0 ;  /* 0x000000080300780c */ /* 0x000fe20000764270 */
[-C--:B------:R-:W-:Y:S01]  /*3910*/  FMUL R51, R51, R23.reuse ;  /* 0x0000001733337220 */ /* 0x080fe20000400000 */
[----:B------:R-:W-:Y:S01]  /*3920*/  ISETP.GT.AND P0, PT, R4, 0x21, PT ;  /* 0x000000210400780c */ /* 0x000fe20003f04270 */
[----:B------:R-:W-:Y:S01]  /*3930*/  @P5 STG.E.U16 desc[UR36][R6.64+0x32], R37 ;  /* 0x0000322506005986 */ /* 0x000fe2000c101524 */
        /* <DEDUP_REMOVED lines=10> */
[----:B------:R-:W-:-:S02]  /*39e0*/  F2FP.F16.F32.PACK_AB R41, RZ, R41 ;  /* 0x00000029ff29723e */ /* 0x000fc400000000ff */
[C---:B------:R-:W-:Y:S01]  /*39f0*/  ISETP.GT.AND P1, PT, R3.reuse, 0x8, P1 ;  /* 0x000000080300780c */ /* 0x040fe20000f24270 */
[----:B------:R-:W-:Y:S01]  /*3a00*/  @P3 STG.E.U16 desc[UR36][R8.64+0x32], R39 ;  /* 0x0000322708003986 */ /* 0x000fe2000c101524 */
[C---:B------:R-:W-:Y:S02]  /*3a10*/  ISETP.GT.AND P2, PT, R3.reuse, 0x8, P0 ;  /* 0x000000080300780c */ /* 0x040fe40000744270 */
[C---:B------:R-:W-:Y:S01]  /*3a20*/  ISETP.GT.AND P0, PT, R4.reuse, 0x29, PT ;  /* 0x000000290400780c */ /* 0x040fe20003f04270 */
[----:B------:R-:W-:Y:S01]  /*3a30*/  @P4 STG.E.U16 desc[UR36][R6.64+0x40], R40 ;  /* 0x0000402806004986 */ /* 0x000fe2000c101524 */
[----:B------:R-:W-:Y:S02]  /*3a40*/  ISETP.GT.AND P4, PT, R4, 0x28, PT ;  /* 0x000000280400780c */ /* 0x000fe40003f84270 */
[----:B------:R-:W-:Y:S01]  /*3a50*/  F2FP.F16.F32.PACK_AB R42, RZ, R42 ;  /* 0x0000002aff2a723e */ /* 0x000fe200000000ff */
[----:B------:R-:W-:Y:S01]  /*3a60*/  @P5 STG.E.U16 desc[UR36][R6.64+0x42], R41 ;  /* 0x0000422906005986 */ /* 0x000fe2000c101524 */
[----:B------:R-:W-:-:S02]  /*3a70*/  ISETP.GT.AND P5, PT, R3, RZ, P4 ;  /* 0x000000ff0300720c */ /* 0x000fc400027a4270 */
[C---:B------:R-:W-:Y:S01]  /*3a80*/  ISETP.GT.AND P3, PT, R3.reuse, RZ, P0 ;  /* 0x000000ff0300720c */ /* 0x040fe20000764270 */
[----:B------:R-:W-:Y:S01]  /*3a90*/  @P1 STG.E.U16 desc[UR36][R8.64+0x40], R42 ;  /* 0x0000402a08001986 */ /* 0x000fe2000c101524 */
[----:B------:R-:W-:Y:S02]  /*3aa0*/  F2FP.F16.F32.PACK_AB R43, RZ, R43 ;  /* 0x0000002bff2b723e */ /* 0x000fe400000000ff */
[----:B------:R-:W-:Y:S02]  /*3ab0*/  F2FP.F16.F32.PACK_AB R44, RZ, R44 ;  /* 0x0000002cff2c723e */ /* 0x000fe400000000ff */
[C---:B------:R-:W-:Y:S01]  /*3ac0*/  ISETP.GT.AND P4, PT, R3.reuse, 0x8, P4 ;  /* 0x000000080300780c */ /* 0x040fe20002784270 */
[----:B------:R-:W-:Y:S01]  /*3ad0*/  @P2 STG.E.U16 desc[UR36][R8.64+0x42], R43 ;  /* 0x0000422b08002986 */ /* 0x000fe2000c101524 */
[----:B------:R-:W-:Y:S02]  /*3ae0*/  F2FP.F16.F32.PACK_AB R45, RZ, R45 ;  /* 0x0000002dff2d723e */ /* 0x000fe400000000ff */
[----:B------:R-:W-:Y:S01]  /*3af0*/  ISETP.GT.AND P2, PT, R4, 0x31, PT ;  /* 0x000000310400780c */ /* 0x000fe20003f44270 */
[----:B------:R-:W-:Y:S01]  /*3b00*/  @P5 STG.E.U16 desc[UR36][R6.64+0x50], R44 ;  /* 0x0000502c06005986 */ /* 0x000fe2000c101524 */
[----:B------:R-:W-:-:S02]  /*3b10*/  ISETP.GT.AND P5, PT, R3, 0x8, P0 ;  /* 0x000000080300780c */ /* 0x000fc400007a4270 */
[C---:B------:R-:W-:Y:S01]  /*3b20*/  ISETP.GT.AND P1, PT, R4.reuse, 0x38, PT ;  /* 0x000000380400780c */ /* 0x040fe20003f24270 */
[----:B------:R-:W-:Y:S01]  /*3b30*/  @P3 STG.E.U16 desc[UR36][R6.64+0x52], R45 ;  /* 0x0000522d06003986 */ /* 0x000fe2000c101524 */
[C---:B------:R-:W-:Y:S02]  /*3b40*/  ISETP.GT.AND P3, PT, R4.reuse, 0x30, PT ;  /* 0x000000300400780c */ /* 0x040fe40003f64270 */
[----:B------:R-:W-:Y:S01]  /*3b50*/  ISETP.GT.AND P0, PT, R4, 0x39, PT ;  /* 0x000000390400780c */ /* 0x000fe20003f04270 */
[----:B------:R-:W-:Y:S01]  /*3b60*/  @P4 IMAD.MOV.U32 R4, RZ, RZ, R8 ;  /* 0x000000ffff044224 */ /* 0x000fe200078e0008 */
[----:B------:R-:W-:Y:S01]  /*3b70*/  F2FP.F16.F32.PACK_AB R46, RZ, R46 ;  /* 0x0000002eff2e723e */ /* 0x000fe200000000ff */
[----:B------:R-:W-:Y:S01]  /*3b80*/  @P4 IMAD.MOV.U32 R5, RZ, RZ, R9 ;  /* 0x000000ffff054224 */ /* 0x000fe200078e0009 */
[----:B------:R-:W-:Y:S02]  /*3b90*/  F2FP.F16.F32.PACK_AB R47, RZ, R47 ;  /* 0x0000002fff2f723e */ /* 0x000fe400000000ff */
[----:B------:R-:W-:-:S02]  /*3ba0*/  F2FP.F16.F32.PACK_AB R48, RZ, R48 ;  /* 0x00000030ff30723e */ /* 0x000fc400000000ff */
[----:B------:R0:W-:Y:S01]  /*3bb0*/  @P4 STG.E.U16 desc[UR36][R4.64+0x50], R46 ;  /* 0x0000502e04004986 */ /* 0x0001e2000c101524 */
[C---:B------:R-:W-:Y:S02]  /*3bc0*/  ISETP.GT.AND P4, PT, R3.reuse, RZ, P2 ;  /* 0x000000ff0300720c */ /* 0x040fe40001784270 */
[----:B------:R-:W-:Y:S02]  /*3bd0*/  F2FP.F16.F32.PACK_AB R49, RZ, R49 ;  /* 0x00000031ff31723e */ /* 0x000fe400000000ff */
[----:B------:R-:W-:Y:S02]  /*3be0*/  ISETP.GT.AND P2, PT, R3, 0x8, P2 ;  /* 0x000000080300780c */ /* 0x000fe40001744270 */
[----:B------:R-:W-:Y:S02]  /*3bf0*/  F2FP.F16.F32.PACK_AB R50, RZ, R50 ;  /* 0x00000032ff32723e */ /* 0x000fe400000000ff */
[----:B------:R-:W-:Y:S02]  /*3c00*/  F2FP.F16.F32.PACK_AB R51, RZ, R51 ;  /* 0x00000033ff33723e */ /* 0x000fe400000000ff */
[----:B------:R-:W-:Y:S01]  /*3c10*/  F2FP.F16.F32.PACK_AB R52, RZ, R52 ;  /* 0x00000034ff34723e */ /* 0x000fe200000000ff */
[----:B0-----:R-:W-:Y:S01]  /*3c20*/  @P5 IMAD.MOV.U32 R4, RZ, RZ, R8 ;  /* 0x000000ffff045224 */ /* 0x001fe200078e0008 */
[----:B------:R-:W-:Y:S01]  /*3c30*/  F2FP.F16.F32.PACK_AB R53, RZ, R53 ;  /* 0x00000035ff35723e */ /* 0x000fe200000000ff */
[----:B------:R-:W-:Y:S01]  /*3c40*/  @P5 IMAD.MOV.U32 R5, RZ, RZ, R9 ;  /* 0x000000ffff055224 */ /* 0x000fe200078e0009 */
[----:B------:R-:W-:-:S02]  /*3c50*/  F2FP.F16.F32.PACK_AB R54, RZ, R54 ;  /* 0x00000036ff36723e */ /* 0x000fc400000000ff */
[----:B------:R-:W-:Y:S02]  /*3c60*/  F2FP.F16.F32.PACK_AB R55, RZ, R55 ;  /* 0x00000037ff37723e */ /* 0x000fe400000000ff */
[----:B------:R0:W-:Y:S01]  /*3c70*/  @P5 STG.E.U16 desc[UR36][R4.64+0x52], R47 ;  /* 0x0000522f04005986 */ /* 0x0001e2000c101524 */
[C---:B------:R-:W-:Y:S02]  /*3c80*/  ISETP.GT.AND P5, PT, R3.reuse, RZ, P3 ;  /* 0x000000ff0300720c */ /* 0x040fe40001fa4270 */
[----:B------:R-:W-:-:S11]  /*3c90*/  ISETP.GT.AND P3, PT, R3, 0x8, P3 ;  /* 0x000000080300780c */ /* 0x000fd60001f64270 */
[----:B0-----:R-:W-:Y:S02]  /*3ca0*/  @P5 IMAD.MOV.U32 R4, RZ, RZ, R6 ;  /* 0x000000ffff045224 */ /* 0x001fe400078e0006 */
[----:B------:R-:W-:-:S05]  /*3cb0*/  @P5 IMAD.MOV.U32 R5, RZ, RZ, R7 ;  /* 0x000000ffff055224 */ /* 0x000fca00078e0007 */
[----:B------:R0:W-:Y:S01]  /*3cc0*/  @P5 STG.E.U16 desc[UR36][R4.64+0x60], R48 ;  /* 0x0000603004005986 */ /* 0x0001e2000c101524 */
[C---:B------:R-:W-:Y:S02]  /*3cd0*/  ISETP.GT.AND P5, PT, R3.reuse, RZ, P0 ;  /* 0x000000ff0300720c */ /* 0x040fe400007a4270 */
[----:B------:R-:W-:Y:S01]  /*3ce0*/  ISETP.GT.AND P0, PT, R3, 0x8, P0 ;  /* 0x000000080300780c */ /* 0x000fe20000704270 */
[----:B0-----:R-:W-:Y:S02]  /*3cf0*/  @P4 IMAD.MOV.U32 R4, RZ, RZ, R6 ;  /* 0x000000ffff044224 */ /* 0x001fe400078e0006 */
[----:B------:R-:W-:-:S05]  /*3d00*/  @P4 IMAD.MOV.U32 R5, RZ, RZ, R7 ;  /* 0x000000ffff054224 */ /* 0x000fca00078e0007 */
[----:B------:R0:W-:Y:S01]  /*3d10*/  @P4 STG.E.U16 desc[UR36][R4.64+0x62], R49 ;  /* 0x0000623104004986 */ /* 0x0001e2000c101524 */
[C---:B------:R-:W-:Y:S02]  /*3d20*/  ISETP.GT.AND P4, PT, R3.reuse, RZ, P1 ;  /* 0x000000ff0300720c */ /* 0x040fe40000f84270 */
[----:B------:R-:W-:Y:S01]  /*3d30*/  ISETP.GT.AND P1, PT, R3, 0x8, P1 ;  /* 0x000000080300780c */ /* 0x000fe20000f24270 */
[----:B0-----:R-:W-:Y:S02]  /*3d40*/  @P3 IMAD.MOV.U32 R4, RZ, RZ, R8 ;  /* 0x000000ffff043224 */ /* 0x001fe400078e0008 */
[----:B------:R-:W-:-:S05]  /*3d50*/  @P3 IMAD.MOV.U32 R5, RZ, RZ, R9 ;  /* 0x000000ffff053224 */ /* 0x000fca00078e0009 */
[----:B------:R0:W-:Y:S02]  /*3d60*/  @P3 STG.E.U16 desc[UR36][R4.64+0x60], R50 ;  /* 0x0000603204003986 */ /* 0x0001e4000c101524 */
[----:B0-----:R-:W-:Y:S02]  /*3d70*/  @P2 IMAD.MOV.U32 R4, RZ, RZ, R8 ;  /* 0x000000ffff042224 */ /* 0x001fe400078e0008 */
[----:B------:R-:W-:-:S05]  /*3d80*/  @P2 IMAD.MOV.U32 R5, RZ, RZ, R9 ;  /* 0x000000ffff052224 */ /* 0x000fca00078e0009 */
[----:B------:R0:W-:Y:S02]  /*3d90*/  @P2 STG.E.U16 desc[UR36][R4.64+0x62], R51 ;  /* 0x0000623304002986 */ /* 0x0001e4000c101524 */
[----:B0-----:R-:W-:Y:S02]  /*3da0*/  @P4 IMAD.MOV.U32 R4, RZ, RZ, R6 ;  /* 0x000000ffff044224 */ /* 0x001fe400078e0006 */
[----:B------:R-:W-:-:S05]  /*3db0*/  @P4 IMAD.MOV.U32 R5, RZ, RZ, R7 ;  /* 0x000000ffff054224 */ /* 0x000fca00078e0007 */
[----:B------:R0:W-:Y:S04]  /*3dc0*/  @P4 STG.E.U16 desc[UR36][R4.64+0x70], R52 ;  /* 0x0000703404004986 */ /* 0x0001e8000c101524 */
[----:B------:R1:W-:Y:S01]  /*3dd0*/  @P5 STG.E.U16 desc[UR36][R6.64+0x72], R53 ;  /* 0x0000723506005986 */ /* 0x0003e2000c101524 */
[----:B0-----:R-:W-:Y:S02]  /*3de0*/  @P1 IMAD.MOV.U32 R4, RZ, RZ, R8 ;  /* 0x000000ffff041224 */ /* 0x001fe400078e0008 */
[----:B------:R-:W-:-:S05]  /*3df0*/  @P1 IMAD.MOV.U32 R5, RZ, RZ, R9 ;  /* 0x000000ffff051224 */ /* 0x000fca00078e0009 */
[----:B------:R1:W-:Y:S04]  /*3e00*/  @P1 STG.E.U16 desc[UR36][R4.64+0x70], R54 ;  /* 0x0000703604001986 */ /* 0x0003e8000c101524 */
[----:B------:R1:W-:Y:S02]  /*3e10*/  @P0 STG.E.U16 desc[UR36][R8.64+0x72], R55 ;  /* 0x0000723708000986 */ /* 0x0003e4000c101524 */
.L_x_90:
[----:B------:R-:W-:Y:S05]  /*3e20*/  BSYNC B0 ;  /* 0x0000000000007941 */ /* 0x000fea0003800000 */
.L_x_28:
[----:B------:R-:W-:Y:S01]  /*3e30*/  ULDC UR4, c[0x0][0xc] ;  /* 0x0000030000047ab9 */ /* 0x000fe20000000800 */
[----:B------:R-:W-:Y:S01]  /*3e40*/  ULDC UR5, c[0x0][0x10] ;  /* 0x0000040000057ab9 */ /* 0x000fe20000000800 */
[----:B------:R-:W0:Y:S01]  /*3e50*/  LDC R3, c[0x0][0x14] ;  /* 0x00000500ff037b82 */ /* 0x000e220000000800 */
[----:B------:R-:W-:Y:S01]  /*3e60*/  UIMAD.WIDE.U32 UR4, UR4, UR5, URZ ;  /* 0x00000005040472a5 */ /* 0x000fe2000f8e003f */
[----:B------:R-:W-:Y:S02]  /*3e70*/  IMAD.MOV.U32 R59, RZ, RZ, -0x1 ;  /* 0xffffffffff3b7424 */ /* 0x000fe400078e00ff */
[----:B------:R-:W-:-:S03]  /*3e80*/  IMAD.MOV.U32 R57, RZ, RZ, -0x1 ;  /* 0xffffffffff397424 */ /* 0x000fc600078e00ff */
[----:B0-----:R-:W-:-:S04]  /*3e90*/  IMAD.WIDE.U32 R16, R3, UR4, R16 ;  /* 0x0000000403107c25 */ /* 0x001fc8000f8e0010 */
[----:B------:R-:W-:Y:S01]  /*3ea0*/  IMAD R3, R3, UR5, RZ ;  /* 0x0000000503037c24 */ /* 0x000fe2000f8e02ff */
[----:B------:R-:W-:Y:S02]  /*3eb0*/  ULDC.64 UR4, c[0x0][0x650] ;  /* 0x0001940000047ab9 */ /* 0x000fe40000000a00 */
[----:B------:R-:W-:Y:S01]  /*3ec0*/  ISETP.GE.U32.AND P0, PT, R16, UR4, PT ;  /* 0x0000000410007c0c */ /* 0x000fe2000bf06070 */
[--C-:B------:R-:W-:Y:S01]  /*3ed0*/  IMAD.IADD R17, R17, 0x1, R3.reuse ;  /* 0x0000000111117824 */ /* 0x100fe200078e0203 */
[----:B------:R-:W-:-:S04]  /*3ee0*/  PRMT R3, RZ, 0x7610, R3 ;  /* 0x00007610ff037816 */ /* 0x000fc80000000003 */
[----:B------:R-:W-:-:S13]  /*3ef0*/  ISETP.GE.U32.AND.EX P0, PT, R17, UR5, PT, P0 ;  /* 0x0000000511007c0c */ /* 0x000fda000bf06100 */
[----:B------:R-:W-:Y:S05]  /*3f00*/  @P0 BRA `(.L_x_91) ;  /* 0x0000000400640947 */ /* 0x000fea0003800000 */
[----:B---3--:R-:W0:Y:S01]  /*3f10*/  S2R R12, SR_CTAID.X ;  /* 0x00000000000c7919 */ /* 0x008e220000002500 */
[----:B-12-4-:R-:W1:Y:S01]  /*3f20*/  LDC.64 R10, c[0x0][0x628] ;  /* 0x00018a00ff0a7b82 */ /* 0x016e620000000a00 */
[----:B------:R-:W-:Y:S01]  /*3f30*/  ULDC UR4, c[0x0][0x150] ;  /* 0x0000540000047ab9 */ /* 0x000fe20000000800 */
[----:B------:R-:W-:Y:S01]  /*3f40*/  IMAD.MOV.U32 R8, RZ, RZ, R16 ;  /* 0x000000ffff087224 */ /* 0x000fe200078e0010 */
[----:B-----5:R-:W2:Y:S01]  /*3f50*/  S2R R24, SR_CTAID.Y ;  /* 0x0000000000187919 */ /* 0x020ea20000002600 */
[----:B------:R-:W-:-:S04]  /*3f60*/  IMAD.MOV.U32 R9, RZ, RZ, R17 ;  /* 0x000000ffff097224 */ /* 0x000fc800078e0011 */
[----:B------:R-:W3:Y:S08]  /*3f70*/  LDC R21, c[0x0][0x144] ;  /* 0x00005100ff157b82 */ /* 0x000ef00000000800 */
[----:B------:R-:W4:Y:S08]  /*3f80*/  LDC R0, c[0x0][0x630] ;  /* 0x00018c00ff007b82 */ /* 0x000f300000000800 */
[----:B------:R-:W2:Y:S01]  /*3f90*/  LDC.64 R14, c[0x0][0x620] ;  /* 0x00018800ff0e7b82 */ /* 0x000ea20000000a00 */
[----:B-1----:R-:W-:-:S04]  /*3fa0*/  ISETP.NE.U32.AND P0, PT, R10, RZ, PT ;  /* 0x000000ff0a00720c */ /* 0x002fc80003f05070 */
[----:B------:R-:W-:Y:S02]  /*3fb0*/  ISETP.NE.AND.EX P0, PT, R11, RZ, PT, P0 ;  /* 0x000000ff0b00720c */ /* 0x000fe40003f05300 */
[----:B0-----:R-:W-:-:S05]  /*3fc0*/  I2FP.F32.U32 R3, R12 ;  /* 0x0000000c00037245 */ /* 0x001fca0000201000 */
[----:B------:R-:W-:-:S04]  /*3fd0*/  FMUL R3, R3, UR4 ;  /* 0x0000000403037c20 */ /* 0x000fc80008400000 */
[----:B------:R0:W1:Y:S02]  /*3fe0*/  F2I.U32.TRUNC.NTZ R20, R3 ;  /* 0x0000000300147305 */ /* 0x000064000020f000 */
[----:B---34-:R-:W-:Y:S05]  /*3ff0*/  @!P0 BRA `(.L_x_92) ;  /* 0x0000000000288947 */ /* 0x018fea0003800000 */
[----:B0-----:R-:W0:Y:S02]  /*4000*/  LDC R3, c[0x0][0x634] ;  /* 0x00018d00ff037b82 */ /* 0x001e240000000800 */
        /* <DEDUP_REMOVED lines=9> */
.L_x_92:
[----:B------:R-:W3:Y:S01]  /*40a0*/  LDC.64 R28, c[0x0][0x640] ;  /* 0x00019000ff1c7b82 */ /* 0x000ee20000000a00 */
[-CC-:B------:R-:W-:Y:S01]  /*40b0*/  SHF.R.U64 R57, R8, R0.reuse, R9.reuse ;  /* 0x0000000008397219 */ /* 0x180fe20000001209 */
[----:B-1----:R-:W-:Y:S01]  /*40c0*/  IMAD.MOV R20, RZ, RZ, -R20 ;  /* 0x000000ffff147224 */ /* 0x002fe200078e0a14 */
[----:B------:R-:W-:Y:S01]  /*40d0*/  SHF.R.U32.HI R0, RZ, R0, R9 ;  /* 0x00000000ff007219 */ /* 0x000fe20000011609 */
[----:B------:R-:W-:Y:S01]  /*40e0*/  ULDC UR4, c[0x0][0x154] ;  /* 0x0000550000047ab9 */ /* 0x000fe20000000800 */
[----:B0-----:R-:W-:Y:S01]  /*40f0*/  IADD3 R3, P0, RZ, -R57, RZ ;  /* 0x80000039ff037210 */ /* 0x001fe20007f1e0ff */
[----:B------:R-:W-:Y:S02]  /*4100*/  IMAD R21, R21, R20, R12 ;  /* 0x0000001415157224 */ /* 0x000fe400078e020c */
[----:B------:R-:W0:Y:S01]  /*4110*/  LDC R6, c[0x0][0x618] ;  /* 0x00018600ff067b82 */ /* 0x000e220000000800 */
[----:B------:R-:W-:Y:S02]  /*4120*/  IMAD.MOV.U32 R7, RZ, RZ, 0x1 ;  /* 0x00000001ff077424 */ /* 0x000fe400078e00ff */
[----:B------:R-:W-:-:S04]  /*4130*/  IMAD.X R5, RZ, RZ, ~R0, P0 ;  /* 0x000000ffff057224 */ /* 0x000fc800000e0e00 */
[-C--:B--2---:R-:W-:Y:S01]  /*4140*/  IMAD R0, R5, R14.reuse, RZ ;  /* 0x0000000e05007224 */ /* 0x084fe200078e02ff */
[----:B------:R-:W1:Y:S01]  /*4150*/  LDC R8, c[0x0][0x608] ;  /* 0x00018200ff087b82 */ /* 0x000e620000000800 */
[----:B------:R-:W-:-:S04]  /*4160*/  IMAD.WIDE.U32 R4, R3, R14, R16 ;  /* 0x0000000e03047225 */ /* 0x000fc800078e0010 */
[----:B------:R-:W-:Y:S01]  /*4170*/  IMAD R3, R3, R15, R0 ;  /* 0x0000000f03037224 */ /* 0x000fe200078e0200 */
[----:B------:R-:W-:Y:S02]  /*4180*/  I2FP.F32.U32 R0, R24 ;  /* 0x0000001800007245 */ /* 0x000fe40000201000 */
[----:B------:R-:W2:Y:S01]  /*4190*/  LDC R26, c[0x0][0x658] ;  /* 0x00019600ff1a7b82 */ /* 0x000ea20000000800 */
[----:B------:R-:W-:Y:S01]  /*41a0*/  IMAD.IADD R3, R5, 0x1, R3 ;  /* 0x0000000105037824 */ /* 0x000fe200078e0203 */
[----:B---3--:R-:W-:Y:S01]  /*41b0*/  ISETP.NE.U32.AND P0, PT, R28, RZ, PT ;  /* 0x000000ff1c00720c */ /* 0x008fe20003f05070 */
[----:B------:R-:W-:Y:S01]  /*41c0*/  FMUL R0, R0, UR4 ;  /* 0x0000000400007c20 */ /* 0x000fe20008400000 */
[----:B------:R-:W-:Y:S02]  /*41d0*/  IMAD.MOV.U32 R5, RZ, RZ, -0x1 ;  /* 0xffffffffff057424 */ /* 0x000fe400078e00ff */
[----:B------:R-:W-:Y:S01]  /*41e0*/  ISETP.NE.AND.EX P0, PT, R29, RZ, PT, P0 ;  /* 0x000000ff1d00720c */ /* 0x000fe20003f05300 */
[----:B------:R3:W4:Y:S01]  /*41f0*/  F2I.U32.TRUNC.NTZ R13, R0 ;  /* 0x00000000000d7305 */ /* 0x000722000020f000 */
[----:B------:R-:W3:Y:S01]  /*4200*/  LDC R15, c[0x0][0x148] ;  /* 0x00005200ff0f7b82 */ /* 0x000ee20000000800 */
[----:B0-----:R-:W-:-:S02]  /*4210*/  SHF.R.U64 R12, R4, R6, R3 ;  /* 0x00000006040c7219 */ /* 0x001fc40000001203 */
[----:B------:R-:W-:-:S05]  /*4220*/  SHF.R.U32.HI R3, RZ, R6, R3 ;  /* 0x00000006ff037219 */ /* 0x000fca0000011603 */
[----:B------:R-:W0:Y:S01]  /*4230*/  LDC R20, c[0x0][0x600] ;  /* 0x00018000ff147b82 */ /* 0x000e220000000800 */
[-CC-:B-1----:R-:W-:Y:S02]  /*4240*/  SHF.R.U64 R10, R12, R8.reuse, R3.reuse ;  /* 0x000000080c0a7219 */ /* 0x182fe40000001203 */
[----:B------:R-:W-:-:S05]  /*4250*/  SHF.R.U32.HI R3, RZ, R8, R3 ;  /* 0x00000008ff037219 */ /* 0x000fca0000011603 */
[----:B------:R-:W1:Y:S01]  /*4260*/  LDC R27, c[0x0][0x648] ;  /* 0x00019200ff1b7b82 */ /* 0x000e620000000800 */
[-C--:B--2---:R-:W-:Y:S02]  /*4270*/  SHF.L.U32 R4, R5, R26.reuse, RZ ;  /* 0x0000001a05047219 */ /* 0x084fe400000006ff */
[-CC-:B------:R-:W-:Y:S02]  /*4280*/  SHF.R.U64 R14, R10, R26.reuse, R3.reuse ;  /* 0x0000001a0a0e7219 */ /* 0x180fe40000001203 */
[----:B------:R-:W-:Y:S02]  /*4290*/  SHF.R.U32.HI R5, RZ, R26, R3 ;  /* 0x0000001aff057219 */ /* 0x000fe40000011603 */
[----:B------:R-:W-:Y:S01]  /*42a0*/  LOP3.LUT R25, RZ, R4, RZ, 0x33, !PT ;  /* 0x00000004ff197212 */ /* 0x000fe200078e33ff */
[----:B------:R-:W2:Y:S01]  /*42b0*/  LDC R30, c[0x0][0x638] ;  /* 0x00018e00ff1e7b82 */ /* 0x000ea20000000800 */
[----:B------:R-:W-:Y:S01]  /*42c0*/  SHF.L.U32 R26, R7, R26, RZ ;  /* 0x0000001a071a7219 */ /* 0x000fe200000006ff */
[----:B------:R-:W-:-:S06]  /*42d0*/  IMAD.MOV.U32 R4, RZ, RZ, R14 ;  /* 0x000000ffff047224 */ /* 0x000fcc00078e000e */
[----:B------:R-:W0:Y:S01]  /*42e0*/  LDC R31, c[0x0][0x610] ;  /* 0x00018400ff1f7b82 */ /* 0x000e220000000800 */
[----:B----4-:R-:W-:Y:S05]  /*42f0*/  @!P0 BRA `(.L_x_93) ;  /* 0x0000000000288947 */ /* 0x010fea0003800000 */
[----:B------:R-:W4:Y:S02]  /*4300*/  LDC R3, c[0x0][0x64c] ;  /* 0x00019300ff037b82 */ /* 0x000f240000000800 */
[----:B----4-:R-:W-:-:S05]  /*4310*/  IADD3 R3, P0, R14, R3, RZ ;  /* 0x000000030e037210 */ /* 0x010fca0007f1e0ff */
        /* <DEDUP_REMOVED lines=8> */
.L_x_93:
[----:B------:R-:W-:Y:S01]  /*43a0*/  ISETP.NE.AND P0, PT, R2, 0x1, PT ;  /* 0x000000010200780c */ /* 0x000fe20003f05270 */
[----:B0-----:R-:W-:Y:S01]  /*43b0*/  VIADD R7, R20, 0xffffffff ;  /* 0xffffffff14077836 */ /* 0x001fe20000000000 */
[----:B-1-3--:R-:W-:Y:S01]  /*43c0*/  SHF.R.U64 R0, R4, R27, R5 ;  /* 0x0000001b04007219 */ /* 0x00afe20000001205 */
[----:B------:R-:W-:Y:S01]  /*43d0*/  IMAD.MOV R13, RZ, RZ, -R13 ;  /* 0x000000ffff0d7224 */ /* 0x000fe200078e0a0d */
[----:B------:R-:W-:Y:S01]  /*43e0*/  LOP3.LUT R5, R10, R25, RZ, 0xc0, !PT ;  /* 0x000000190a057212 */ /* 0x000fe200078ec0ff */
[----:B------:R-:W-:Y:S01]  /*43f0*/  IMAD.MOV.U32 R4, RZ, RZ, 0x1 ;  /* 0x00000001ff047424 */ /* 0x000fe200078e00ff */
[----:B------:R-:W-:Y:S01]  /*4400*/  LOP3.LUT R12, R12, R7, RZ, 0xc0, !PT ;  /* 0x000000070c0c7212 */ /* 0x000fe200078ec0ff */
[----:B------:R-:W-:Y:S02]  /*4410*/  IMAD.MOV R3, RZ, RZ, -R0 ;  /* 0x000000ffff037224 */ /* 0x000fe400078e0a00 */
[----:B------:R-:W-:Y:S02]  /*4420*/  IMAD R0, R26, R0, R5 ;  /* 0x000000001a007224 */ /* 0x000fe400078e0205 */
[----:B--2---:R-:W-:-:S02]  /*4430*/  IMAD R3, R3, R30, R14 ;  /* 0x0000001e03037224 */ /* 0x004fc400078e020e */
[----:B------:R-:W-:Y:S02]  /*4440*/  @P0 IMAD R21, R15, R13, R24 ;  /* 0x0000000d0f150224 */ /* 0x000fe400078e0218 */
[----:B------:R-:W-:Y:S01]  /*4450*/  IMAD R5, R3, R20, R12 ;  /* 0x0000001403057224 */ /* 0x000fe200078e020c */
[----:B------:R-:W-:Y:S01]  /*4460*/  PRMT R3, R4, 0x7610, R3 ;  /* 0x0000761004037816 */ /* 0x000fe20000000003 */
[----:B------:R-:W-:-:S05]  /*4470*/  IMAD R0, R0, R31, R21 ;  /* 0x0000001f00007224 */ /* 0x000fca00078e0215 */
[----:B------:R-:W-:Y:S02]  /*4480*/  SEL R59, R5, R0, !P0 ;  /* 0x00000000053b7207 */ /* 0x000fe40004000000 */
[----:B------:R-:W-:-:S07]  /*4490*/  SEL R0, R0, R5, !P0 ;  /* 0x0000000500007207 */ /* 0x000fce0004000000 */
.L_x_91:
[----:B------:R-:W-:Y:S01]  /*44a0*/  LOP3.LUT P0, RZ, R3, 0xff, RZ, 0xc0, !PT ;  /* 0x000000ff03ff7812 */ /* 0x000fe2000780c0ff */
[----:B------:R-:W-:-:S12]  /*44b0*/  IMAD.MOV.U32 R58, RZ, RZ, R0 ;  /* 0x000000ffff3a7224 */ /* 0x000fd800078e0000 */
[----:B------:R-:W-:Y:S05]  /*44c0*/  @P0 BRA `(.L_x_94) ;  /* 0xffffffc800b00947 */ /* 0x000fea000383ffff */
[----:B------:R-:W-:Y:S05]  /*44d0*/  EXIT ;  /* 0x000000000000794d */ /* 0x000fea0003800000 */
.L_x_3:
[----:B0-----:R-:W-:Y:S01]  /*44e0*/  ULDC.64 UR4, c[0x0][0x650] ;  /* 0x0001940000047ab9 */ /* 0x001fe20000000a00 */
        /* <DEDUP_REMOVED lines=25> */
.L_x_96:
[--C-:B------:R-:W-:Y:S01]  /*4680*/  SHF.R.U64 R12, R10, R14, R11.reuse ;  /* 0x0000000e0a0c7219 */ /* 0x100fe2000000120b */
[----:B------:R-:W0:Y:S01]  /*4690*/  LDC R22, c[0x0][0x618] ;  /* 0x00018600ff167b82 */ /* 0x000e220000000800 */
[----:B------:R-:W-:Y:S01]  /*46a0*/  I2FP.F32.U32 R6, R4 ;  /* 0x0000000400067245 */ /* 0x000fe20000201000 */
[----:B------:R-:W-:Y:S01]  /*46b0*/  ULDC UR4, c[0x0][0x150] ;  /* 0x0000540000047ab9 */ /* 0x000fe20000000800 */
[----:B------:R-:W-:Y:S02]  /*46c0*/  SHF.R.U32.HI R5, RZ, R14, R11 ;  /* 0x0000000eff057219 */ /* 0x000fe4000001160b */
[----:B------:R-:W-:Y:S01]  /*46d0*/  IADD3 R9, P0, RZ, -R12, RZ ;  /* 0x8000000cff097210 */ /* 0x000fe20007f1e0ff */
[----:B------:R-:W-:Y:S01]  /*46e0*/  FMUL R11, R6, UR4 ;  /* 0x00000004060b7c20 */ /* 0x000fe20008400000 */
[----:B------:R-:W-:Y:S01]  /*46f0*/  ULDC UR4, c[0x0][0x154] ;  /* 0x0000550000047ab9 */ /* 0x000fe20000000800 */
[----:B------:R-:W1:Y:S02]  /*4700*/  LDC.64 R24, c[0x0][0x640] ;  /* 0x00019000ff187b82 */ /* 0x000e640000000a00 */
[----:B------:R-:W-:-:S02]  /*4710*/  IMAD.X R5, RZ, RZ, ~R5, P0 ;  /* 0x000000ffff057224 */ /* 0x000fc400000e0e05 */
[----:B------:R-:W2:Y:S01]  /*4720*/  F2I.U32.TRUNC.NTZ R11, R11 ;  /* 0x0000000b000b7305 */ /* 0x000ea2000020f000 */
[----:B------:R-:W-:-:S03]  /*4730*/  IMAD.WIDE.U32 R6, R9, R20, R16 ;  /* 0x0000001409067225 */ /* 0x000fc600078e0010 */
[----:B------:R-:W3:Y:S01]  /*4740*/  LDC R13, c[0x0][0x144] ;  /* 0x00005100ff0d7b82 */ /* 0x000ee20000000800 */
[----:B------:R-:W-:-:S04]  /*4750*/  IMAD R8, R5, R20, RZ ;  /* 0x0000001405087224 */ /* 0x000fc800078e02ff */
[----:B------:R-:W-:Y:S02]  /*4760*/  IMAD R5, R9, R21, R8 ;  /* 0x0000001509057224 */ /* 0x000fe400078e0208 */
[----:B------:R-:W-:Y:S01]  /*4770*/  IMAD.MOV.U32 R8, RZ, RZ, -0x1 ;  /* 0xffffffffff087424 */ /* 0x000fe200078e00ff */
[----:B------:R-:W4:Y:S01]  /*4780*/  LDC R14, c[0x0][0x608] ;  /* 0x00018200ff0e7b82 */ /* 0x000f220000000800 */
[----:B------:R-:W-:Y:S01]  /*4790*/  IMAD.IADD R5, R7, 0x1, R5 ;  /* 0x0000000107057824 */ /* 0x000fe200078e0205 */
[----:B------:R-:W-:-:S04]  /*47a0*/  I2FP.F32.U32 R7, R3 ;  /* 0x0000000300077245 */ /* 0x000fc80000201000 */
[-C--:B0-----:R-:W-:Y:S01]  /*47b0*/  SHF.R.U64 R10, R6, R22.reuse, R5 ;  /* 0x00000016060a7219 */ /* 0x081fe20000001205 */
[----:B--2---:R-:W-:Y:S01]  /*47c0*/  IMAD.MOV R6, RZ, RZ, -R11 ;  /* 0x000000ffff067224 */ /* 0x004fe200078e0a0b */
[----:B------:R-:W0:Y:S01]  /*47d0*/  LDC R9, c[0x0][0x658] ;  /* 0x00019600ff097b82 */ /* 0x000e220000000800 */
[----:B-1----:R-:W-:Y:S01]  /*47e0*/  ISETP.NE.U32.AND P0, PT, R24, RZ, PT ;  /* 0x000000ff1800720c */ /* 0x002fe20003f05070 */
[----:B------:R-:W-:Y:S01]  /*47f0*/  FMUL R7, R7, UR4 ;  /* 0x0000000407077c20 */ /* 0x000fe20008400000 */
[----:B------:R-:W-:Y:S02]  /*4800*/  SHF.R.U32.HI R5, RZ, R22, R5 ;  /* 0x00000016ff057219 */ /* 0x000fe40000011605 */
[----:B------:R-:W-:-:S03]  /*4810*/  ISETP.NE.AND.EX P0, PT, R25, RZ, PT, P0 ;  /* 0x000000ff1900720c */ /* 0x000fc60003f05300 */
[----:B------:R-:W1:Y:S01]  /*4820*/  LDC R20, c[0x0][0x148] ;  /* 0x00005200ff147b82 */ /* 0x000e620000000800 */
[----:B---3--:R-:W-:Y:S02]  /*4830*/  IMAD R23, R13, R6, R4 ;  /* 0x000000060d177224 */ /* 0x008fe400078e0204 */
[----:B------:R-:W-:-:S05]  /*4840*/  IMAD.MOV.U32 R6, RZ, RZ, 0x1 ;  /* 0x00000001ff067424 */ /* 0x000fca00078e00ff */
[----:B------:R-:W2:Y:S01]  /*4850*/  LDC R21, c[0x0][0x600] ;  /* 0x00018000ff157b82 */ /* 0x000ea20000000800 */
[-CC-:B----4-:R-:W-:Y:S02]  /*4860*/  SHF.R.U64 R13, R10, R14.reuse, R5.reuse ;  /* 0x0000000e0a0d7219 */ /* 0x190fe40000001205 */
[----:B------:R-:W-:Y:S02]  /*4870*/  SHF.R.U32.HI R4, RZ, R14, R5 ;  /* 0x0000000eff047219 */ /* 0x000fe40000011605 */
[----:B------:R3:W4:Y:S03]  /*4880*/  F2I.U32.TRUNC.NTZ R14, R7 ;  /* 0x00000007000e7305 */ /* 0x000726000020f000 */
[----:B------:R-:W1:Y:S01]  /*4890*/  LDC R26, c[0x0][0x648] ;  /* 0x00019200ff1a7b82 */ /* 0x000e620000000800 */
[-C--:B0-----:R-:W-:Y:S02]  /*48a0*/  SHF.R.U64 R15, R13, R9.reuse, R4 ;  /* 0x000000090d0f7219 */ /* 0x081fe40000001204 */
[----:B------:R-:W-:-:S02]  /*48b0*/  SHF.L.U32 R8, R8, R9, RZ ;  /* 0x0000000908087219 */ /* 0x000fc400000006ff */
[-C--:B------:R-:W-:Y:S01]  /*48c0*/  SHF.R.U32.HI R5, RZ, R9.reuse, R4 ;  /* 0x00000009ff057219 */ /* 0x080fe20000011604 */
[----:B------:R-:W-:Y:S01]  /*48d0*/  IMAD.MOV.U32 R4, RZ, RZ, R15 ;  /* 0x000000ffff047224 */ /* 0x000fe200078e000f */
[----:B------:R-:W-:Y:S01]  /*48e0*/  SHF.L.U32 R22, R6, R9, RZ ;  /* 0x0000000906167219 */ /* 0x000fe200000006ff */
[----:B------:R-:W0:Y:S01]  /*48f0*/  LDC R27, c[0x0][0x638] ;  /* 0x00018e00ff1b7b82 */ /* 0x000e220000000800 */
[----:B------:R-:W-:-:S07]  /*4900*/  LOP3.LUT R28, RZ, R8, RZ, 0x33, !PT ;  /* 0x00000008ff1c7212 */ /* 0x000fce00078e33ff */
        /* <DEDUP_REMOVED lines=12> */
.L_x_97:
[----:B------:R-:W-:Y:S01]  /*49d0*/  ISETP.NE.AND P0, PT, R2, 0x1, PT ;  /* 0x000000010200780c */ /* 0x000fe20003f05270 */
[----:B--2---:R-:W-:Y:S01]  /*49e0*/  VIADD R7, R21, 0xffffffff ;  /* 0xffffffff15077836 */ /* 0x004fe20000000000 */
[----:B-1----:R-:W-:Y:S01]  /*49f0*/  SHF.R.U64 R5, R4, R26, R5 ;  /* 0x0000001a04057219 */ /* 0x002fe20000001205 */
[----:B------:R-:W-:Y:S01]  /*4a00*/  IMAD.MOV R14, RZ, RZ, -R14 ;  /* 0x000000ffff0e7224 */ /* 0x000fe200078e0a0e */
[----:B------:R-:W-:Y:S01]  /*4a10*/  LOP3.LUT R4, R13, R28, RZ, 0xc0, !PT ;  /* 0x0000001c0d047212 */ /* 0x000fe200078ec0ff */
[----:B------:R-:W-:Y:S01]  /*4a20*/  IMAD.MOV.U32 R8, RZ, RZ, R12 ;  /* 0x000000ffff087224 */ /* 0x000fe200078e000c */
[----:B------:R-:W-:Y:S01]  /*4a30*/  LOP3.LUT R10, R10, R7, RZ, 0xc0, !PT ;  /* 0x000000070a0a7212 */ /* 0x000fe200078ec0ff */
[----:B------:R-:W-:Y:S02]  /*4a40*/  IMAD.MOV R6, RZ, RZ, -R5 ;  /* 0x000000ffff067224 */ /* 0x000fe400078e0a05 */
[----:B------:R-:W-:-:S04]  /*4a50*/  IMAD R4, R22, R5, R4 ;  /* 0x0000000516047224 */ /* 0x000fc800078e0204 */
[----:B------:R-:W-:Y:S02]  /*4a60*/  @P0 IMAD R23, R20, R14, R3 ;  /* 0x0000000e14170224 */ /* 0x000fe400078e0203 */
[----:B0-----:R-:W-:Y:S02]  /*4a70*/  IMAD R3, R6, R27, R15 ;  /* 0x0000001b06037224 */ /* 0x001fe400078e020f */
[----:B------:R-:W-:Y:S02]  /*4a80*/  IMAD R7, R4, R29, R23 ;  /* 0x0000001d04077224 */ /* 0x000fe400078e0217 */
[----:B------:R-:W-:Y:S02]  /*4a90*/  IMAD R4, R3, R21, R10 ;  /* 0x0000001503047224 */ /* 0x000fe400078e020a */
[----:B------:R-:W-:-:S03]  /*4aa0*/  IMAD.MOV.U32 R6, RZ, RZ, 0x1 ;  /* 0x00000001ff067424 */ /* 0x000fc600078e00ff */
[----:B------:R-:W-:Y:S02]  /*4ab0*/  SEL R9, R4, R7, !P0 ;  /* 0x0000000704097207 */ /* 0x000fe40004000000 */
[----:B------:R-:W-:-:S07]  /*4ac0*/  SEL R7, R7, R4, !P0 ;  /* 0x0000000407077207 */ /* 0x000fce0004000000 */
.L_x_95:
[----:B------:R-:W-:-:S08]  /*4ad0*/  NOP ;  /* 0x0000000000007918 */ /* 0x000fd00000000000 */
[----:B------:R-:W0:-:S00]  /*4ae0*/  USETMAXREG.DEALLOC.CTAPOOL 0x28 ;  /* 0x00000028000079c8 */ /* 0x000e0000080e0500 */
[----:B0-----:R-:W-:-:S13]  /*4af0*/  ISETP.NE.AND P0, PT, R0, RZ, PT ;  /* 0x000000ff0000720c */ /* 0x001fda0003f05270 */
[----:B------:R-:W-:Y:S05]  /*4b00*/  @P0 EXIT ;  /* 0x000000000000094d */ /* 0x000fea0003800000 */
[----:B------:R-:W-:Y:S01]  /*4b10*/  LOP3.LUT P0, RZ, R6, 0xff, RZ, 0xc0, !PT ;  /* 0x000000ff06ff7812 */ /* 0x000fe2000780c0ff */
[----:B------:R-:W-:Y:S02]  /*4b20*/  IMAD.MOV.U32 R0, RZ, RZ, 0x1 ;  /* 0x00000001ff007424 */ /* 0x000fe400078e00ff */
[----:B------:R-:W-:-:S10]  /*4b30*/  IMAD.MOV.U32 R12, RZ, RZ, RZ ;  /* 0x000000ffff0c7224 */ /* 0x000fd400078e00ff */
[----:B------:R-:W-:Y:S05]  /*4b40*/  @!P0 BRA `(.L_x_98) ;  /* 0x0000000c00388947 */ /* 0x000fea0003800000 */
[----:B------:R-:W0:Y:S01]  /*4b50*/  LDC R0, c[0x0][0x28c] ;  /* 0x0000a300ff007b82 */ /* 0x000e220000000800 */
[----:B------:R-:W-:Y:S01]  /*4b60*/  ULDC UR5, c[0x0][0x600] ;  /* 0x0001800000057ab9 */ /* 0x000fe20000000800 */
[----:B------:R-:W-:Y:S01]  /*4b70*/  ULDC UR4, c[0x0][0xc] ;  /* 0x0000030000047ab9 */ /* 0x000fe20000000800 */
[----:B------:R-:W-:Y:S01]  /*4b80*/  UIADD3 UR16, UR5, -0x1, URZ ;  /* 0xffffffff05107890 */ /* 0x000fe2000fffe03f */
[C---:B------:R-:W-:Y:S01]  /*4b90*/  LOP3.LUT P2, RZ, R18.reuse, 0x7f, RZ, 0xc0, !PT ;  /* 0x0000007f12ff7812 */ /* 0x040fe2000784c0ff */
[----:B------:R-:W-:Y:S01]  /*4ba0*/  ULDC UR6, c[0x0][0x658] ;  /* 0x0001960000067ab9 */ /* 0x000fe20000000800 */
[----:B------:R-:W-:Y:S01]  /*4bb0*/  ULDC UR5, c[0x0][0x10] ;  /* 0x0000040000057ab9 */ /* 0x000fe20000000800 */
[----:B------:R-:W-:Y:S01]  /*4bc0*/  UMOV UR7, 0xffffffff ;  /* 0xffffffff00077882 */ /* 0x000fe20000000000 */
[----:B------:R-:W-:Y:S01]  /*4bd0*/  UMOV UR8, 0x1 ;  /* 0x0000000100087882 */ /* 0x000fe20000000000 */
[----:B------:R-:W-:Y:S01]  /*4be0*/  UIMAD.WIDE.U32 UR4, UR4, UR5, URZ ;  /* 0x00000005040472a5 */ /* 0x000fe2000f8e003f */
[----:B------:R-:W-:Y:S01]  /*4bf0*/  LOP3.LUT P0, RZ, R18, 0x1f, RZ, 0xc0, !PT ;  /* 0x0000001f12ff7812 */ /* 0x000fe2000780c0ff */
[----:B------:R-:W-:Y:S01]  /*4c00*/  USHF.L.U32 UR7, UR7, UR6, URZ ;  /* 0x0000000607077299 */ /* 0x000fe2000800063f */
[----:B------:R-:W-:Y:S01]  /*4c10*/  BSSY B0, `(.L_x_98) ;  /* 0x00000c1000007945 */ /* 0x000fe20003800000 */
[----:B------:R-:W-:Y:S01]  /*4c20*/  USHF.L.U32 UR18, UR8, UR6, URZ ;  /* 0x0000000608127299 */ /* 0x000fe2000800063f */
[----:B------:R-:W-:Y:S01]  /*4c30*/  IMAD.MOV.U32 R13, RZ, RZ, 0x1 ;  /* 0x00000001ff0d7424 */ /* 0x000fe200078e00ff */
[----:B------:R-:W-:Y:S01]  /*4c40*/  LOP3.LUT R11, R19, 0x2, RZ, 0xfc, !PT ;  /* 0x00000002130b7812 */ /* 0x000fe200078efcff */
[----:B------:R-:W-:Y:S01]  /*4c50*/  ULDC UR6, c[0x0][0x14] ;  /* 0x0000050000067ab9 */ /* 0x000fe20000000800 */
[----:B------:R-:W-:Y:S01]  /*4c60*/  PLOP3.LUT P0, PT, P0, P2, PT, 0x8a, 0x0 ;  /* 0x000000000000781c */ /* 0x000fe20000705172 */
[----:B------:R-:W-:Y:S01]  /*4c70*/  UIMAD.WIDE.U32 UR20, UR4, UR6, URZ ;  /* 0x00000006041472a5 */ /* 0x000fe2000f8e003f */
[----:B------:R-:W-:Y:S01]  /*4c80*/  IMAD.MOV.U32 R12, RZ, RZ, RZ ;  /* 0x000000ffff0c7224 */ /* 0x000fe200078e00ff */
[----:B------:R-:W-:-:S02]  /*4c90*/  UIMAD UR13, UR5, UR6, URZ ;  /* 0x00000006050d72a4 */ /* 0x000fc4000f8e023f */
[----:B------:R-:W-:Y:S01]  /*4ca0*/  ULOP3.LUT UR17, URZ, UR7, URZ, 0x33, !UPT ;  /* 0x000000073f117292 */ /* 0x000fe2000f8e333f */
[----:B0-----:R-:W-:Y:S01]  /*4cb0*/  VIADD R0, R0, 0x1f ;  /* 0x0000001f00007836 */ /* 0x001fe20000000000 */
[----:B------:R-:W-:Y:S01]  /*4cc0*/  UIADD3 UR13, UR21, UR13, URZ ;  /* 0x0000000d150d7290 */ /* 0x000fe2000fffe03f */
[----:B------:R-:W-:-:S03]  /*4cd0*/  ULDC.64 UR22, c[0x0][0x198] ;  /* 0x0000660000167ab9 */ /* 0x000fc60000000a00 */
[----:B------:R-:W-:-:S04]  /*4ce0*/  SHF.R.S32.HI R3, RZ, 0x1f, R0 ;  /* 0x0000001fff037819 */ /* 0x000fc80000011400 */
[----:B------:R-:W-:Y:S01]  /*4cf0*/  LEA.HI R3, R3, R0, RZ, 0x5 ;  /* 0x0000000003037211 */ /* 0x000fe200078f28ff */
[----:B------:R-:W-:-:S03]  /*4d00*/  IMAD.MOV.U32 R0, RZ, RZ, 0x1 ;  /* 0x00000001ff007424 */ /* 0x000fc600078e00ff */
[----:B------:R-:W-:-:S05]  /*4d10*/  SHF.R.S32.HI R3, RZ, 0x5, R3 ;  /* 0x00000005ff037819 */ /* 0x000fca0000011403 */
[----:B------:R-:W-:-:S07]  /*4d20*/  VIADD R10, R3, 0x1 ;  /* 0x00000001030a7836 */ /* 0x000fce0000000000 */
.L_x_110:
[----:B------:R-:W-:-:S03]  /*4d30*/  UMOV UR4, 0xffffffff ;  /* 0xffffffff00047882 */ /* 0x000fc60000000000 */
[----:B------:R-:W-:Y:S05]  /*4d40*/  BRA.DIV UR4, `(.L_x_99) ;  /* 0x0000001204107947 */ /* 0x000fea000b800000 */
[----:B------:R-:W-:-:S13]  /*4d50*/  ELECT P6, URZ, PT ;  /* 0x00000000003f782f */ /* 0x000fda00038c0000 */
.L_x_124:
[----:B------:R-:W0:Y:S01]  /*4d60*/  LDC R4, c[0x0][0x28c] ;  /* 0x0000a300ff047b82 */ /* 0x000e220000000800 */
[----:B------:R-:W-:Y:S01]  /*4d70*/  BSSY B1, `(.L_x_100) ;  /* 0x0000037000017945 */ /* 0x000fe20003800000 */
[----:B0-----:R-:W-:-:S13]  /*4d80*/  ISETP.LT.OR P6, PT, R4, 0x1, !P6 ;  /* 0x000000010400780c */ /* 0x001fda00077c1670 */
[----:B------:R-:W-:Y:S05]  /*4d90*/  @P6 BRA `(.L_x_101) ;  /* 0x0000000000d06947 */ /* 0x000fea0003800000 */
[----:B------:R-:W-:Y:S02]  /*4da0*/  IMAD.SHL.U32 R15, R9, 0x40, RZ ;  /* 0x00000040090f7824 */ /* 0x000fe400078e00ff */
[----:B------:R-:W-:Y:S02]  /*4db0*/  IMAD.SHL.U32 R18, R7, 0x80, RZ ;  /* 0x0000008007127824 */ /* 0x000fe400078e00ff */
[----:B------:R-:W-:Y:S02]  /*4dc0*/  IMAD.MOV.U32 R20, RZ, RZ, RZ ;  /* 0x000000ffff147224 */ /* 0x000fe400078e00ff */
[----:B------:R-:W-:Y:S02]  /*4dd0*/  IMAD.MOV.U32 R4, RZ, RZ, R10 ;  /* 0x000000ffff047224 */ /* 0x000fe400078e000a */
[----:B------:R-:W-:Y:S02]  /*4de0*/  IMAD.MOV.U32 R5, RZ, RZ, R0 ;  /* 0x000000ffff057224 */ /* 0x000fe400078e0000 */
[----:B------:R-:W-:-:S07]  /*4df0*/  IMAD.MOV.U32 R6, RZ, RZ, R12 ;  /* 0x000000ffff067224 */ /* 0x000fce00078e000c */
.L_x_105:
[----:B------:R-:W0:Y:S01]  /*4e00*/  S2R R14, SR_CgaCtaId ;  /* 0x00000000000e7919 */ /* 0x000e220000008800 */
[----:B------:R-:W-:Y:S01]  /*4e10*/  MOV R7, 0x400 ;  /* 0x0000040000077802 */ /* 0x000fe20000000f00 */
[----:B------:R-:W1:Y:S03]  /*4e20*/  @!P2 LDC R9, c[0x0][0x500] ;  /* 0x00014000ff09ab82 */ /* 0x000e660000000800 */
[----:B0-----:R-:W-:Y:S02]  /*4e30*/  LEA R21, R14, R7, 0x18 ;  /* 0x000000070e157211 */ /* 0x001fe400078ec0ff */
[----:B------:R-:W-:-:S03]  /*4e40*/  SHF.L.U32 R7, R5, 0x1f, RZ ;  /* 0x0000001f05077819 */ /* 0x000fc600000006ff */
[----:B------:R-:W-:-:S04]  /*4e50*/  IMAD R14, R6, 0x8, R21 ;  /* 0x00000008060e7824 */ /* 0x000fc800078e0215 */
[----:B------:R-:W0:Y:S02]  /*4e60*/  SYNCS.PHASECHK.TRANS64.TRYWAIT P1, [R14+URZ+0x38], R7 ;  /* 0x000038070e0075a7 */ /* 0x000e24000802017f */
[----:B01----:R-:W-:Y:S05]  /*4e70*/  @!P1 BRA `(.L_x_102) ;  /* 0x0000000c00e49947 */ /* 0x003fea0003800000 */
.L_x_125:
[----:B0-----:R-:W-:Y:S01]  /*4e80*/  PRMT R7, R11, 0x9910, RZ ;  /* 0x000099100b077816 */ /* 0x001fe200000000ff */
[----:B------:R0:W-:Y:S03]  /*4e90*/  @!P2 SYNCS.ARRIVE.TRANS64 RZ, [R14+URZ], R9 ;  /* 0x000000090effa9a7 */ /* 0x0001e6000800003f */
[----:B------:R-:W-:-:S13]  /*4ea0*/  ISETP.NE.AND P1, PT, R7, 0x2, PT ;  /* 0x000000020700780c */ /* 0x000fda0003f25270 */
[----:B0-----:R-:W-:Y:S05]  /*4eb0*/  @P1 BRA `(.L_x_103) ;  /* 0x0000000000041947 */ /* 0x001fea0003800000 */
[----:B------:R-:W-:Y:S01]  /*4ec0*/  BPT.TRAP 0x1 ;  /* 0x000000040000795c */ /* 0x000fe20000300000 */
.L_x_103:
[----:B------:R-:W-:Y:S05]  /*4ed0*/  @P0 BRA `(.L_x_104) ;  /* 0x0000000000040947 */ /* 0x000fea0003800000 */
[----:B------:R-:W-:Y:S01]  /*4ee0*/  BPT.TRAP 0x1 ;  /* 0x000000040000795c */ /* 0x000fe20000300000 */
.L_x_104:
[--C-:B------:R-:W-:Y:S01]  /*4ef0*/  IMAD R7, R6, 0x2000, R21.reuse ;  /* 0x0000200006077824 */ /* 0x100fe200078e0215 */
[----:B------:R-:W-:Y:S01]  /*4f00*/  R2UR UR9, R14 ;  /* 0x000000000e0972ca */ /* 0x000fe200000e0000 */
[----:B------:R-:W-:Y:S01]  /*4f10*/  IMAD R21, R6, 0x1000, R21 ;  /* 0x0000100006157824 */ /* 0x000fe200078e0215 */
[----:B------:R-:W-:Y:S01]  /*4f20*/  UIADD3 UR4, UP0, UR22, 0xf0, URZ ;  /* 0x000000f016047890 */ /* 0x000fe2000ff1e03f */
[----:B------:R-:W-:Y:S01]  /*4f30*/  VIADD R4, R4, 0xffffffff ;  /* 0xffffffff04047836 */ /* 0x000fe20000000000 */
[----:B------:R-:W-:Y:S01]  /*4f40*/  R2UR UR5, R7 ;  /* 0x00000000070572ca */ /* 0x000fe200000e0000 */
[----:B------:R-:W-:Y:S01]  /*4f50*/  UIADD3 UR24, UP1, UR22, 0x1f0, URZ ;  /* 0x000001f016187890 */ /* 0x000fe2000ff3e03f */
[----:B------:R-:W-:Y:S01]  /*4f60*/  R2UR UR8, R21 ;  /* 0x00000000150872ca */ /* 0x000fe200000e0000 */
[----:B------:R-:W-:Y:S01]  /*4f70*/  VIADD R6, R6, 0x1 ;  /* 0x0000000106067836 */ /* 0x000fe20000000000 */
[----:B------:R-:W-:Y:S01]  /*4f80*/  R2UR UR11, R18 ;  /* 0x00000000120b72ca */ /* 0x000fe200000e0000 */
[----:B------:R-:W-:Y:S01]  /*4f90*/  UIADD3.X UR25, URZ, UR23, URZ, UP1, !UPT ;  /* 0x000000173f197290 */ /* 0x000fe20008ffe43f */
[----:B------:R-:W-:Y:S01]  /*4fa0*/  R2UR UR10, R20 ;  /* 0x00000000140a72ca */ /* 0x000fe200000e0000 */
[----:B------:R-:W-:Y:S01]  /*4fb0*/  UMOV UR6, 0x0 ;  /* 0x0000000000067882 */ /* 0x000fe20000000000 */
[----:B------:R-:W-:Y:S01]  /*4fc0*/  R2UR UR12, R8 ;  /* 0x00000000080c72ca */ /* 0x000fe200000e0000 */
[----:B------:R-:W-:Y:S01]  /*4fd0*/  UMOV UR7, 0x10000000 ;  /* 0x1000000000077882 */ /* 0x000fe20000000000 */
[----:B------:R-:W-:Y:S01]  /*4fe0*/  R2UR UR19, R15 ;  /* 0x000000000f1372ca */ /* 0x000fe200000e0000 */
[----:B------:R-:W-:Y:S01]  /*4ff0*/  VIADD R20, R20, 0x20 ;  /* 0x0000002014147836 */ /* 0x000fe20000000000 */
[----:B------:R-:W-:Y:S01]  /*5000*/  ISETP.GT.AND P3, PT, R4, 0x1, PT ;  /* 0x000000010400780c */ /* 0x000fe20003f64270 */
[----:B------:R-:W-:Y:S01]  /*5010*/  UIADD3 UR14, UR5, 0x180, URZ ;  /* 0x00000180050e7890 */ /* 0x000fe2000fffe03f */
[----:B------:R-:W-:Y:S01]  /*5020*/  ISETP.NE.AND P1, PT, R6, 0x7, PT ;  /* 0x000000070600780c */ /* 0x000fe20003f25270 */
[----:B------:R-:W-:-:S02]  /*5030*/  UIADD3.X UR5, URZ, UR23, URZ, UP0, !UPT ;  /* 0x000000173f057290 */ /* 0x000fc400087fe43f */
[----:B------:R-:W-:Y:S01]  /*5040*/  UIADD3 UR15, UR8, 0xe180, URZ ;  /* 0x0000e180080f7890 */ /* 0x000fe2000fffe03f */
[----:B------:R-:W-:Y:S02]  /*5050*/  SEL R14, RZ, 0x1, P1 ;  /* 0x00000001ff0e7807 */ /* 0x000fe40000800000 */
[----:B------:R-:W-:Y:S01]  /*5060*/  UMOV UR8, UR14 ;  /* 0x0000000e00087c82 */ /* 0x000fe20008000000 */
[----:B------:R-:W-:Y:S02]  /*5070*/  SEL R6, R6, RZ, P1 ;  /* 0x000000ff06067207 */ /* 0x000fe40000800000 */
[----:B------:R-:W-:Y:S01]  /*5080*/  LOP3.LUT R5, R5, R14, RZ, 0x3c, !PT ;  /* 0x0000000e05057212 */ /* 0x000fe200078e3cff */
[----:B------:R0:W-:Y:S02]  /*5090*/  UTMALDG.3D [UR8], [UR4], desc[UR6] ;  /* 0x00000608040075b4 */ /* 0x0001e40008011000 */
[----:B0-----:R-:W-:Y:S01]  /*50a0*/  UMOV UR8, UR15 ;  /* 0x0000000f00087c82 */ /* 0x001fe20008000000 */
[----:B------:R-:W-:-:S02]  /*50b0*/  UMOV UR11, UR19 ;  /* 0x00000013000b7c82 */ /* 0x000fc40008000000 */
[----:B------:R0:W-:Y:S02]  /*50c0*/  UTMALDG.3D [UR8], [UR24], desc[UR6] ;  /* 0x00000608180075b4 */ /* 0x0001e40008011000 */
[----:B0-----:R-:W-:Y:S05]  /*50d0*/  @P3 BRA `(.L_x_105) ;  /* 0xfffffffc00483947 */ /* 0x001fea000383ffff */
.L_x_101:
[----:B------:R-:W-:Y:S05]  /*50e0*/  BSYNC B1 ;  /* 0x0000000000017941 */ /* 0x000fea0003800000 */
.L_x_100:
[----:B------:R-:W-:Y:S01]  /*50f0*/  LOP3.LUT P4, RZ, R13, 0xff, RZ, 0xc0, !PT ;  /* 0x000000ff0dff7812 */ /* 0x000fe2000788c0ff */
[C---:B------:R-:W-:Y:S01]  /*5100*/  IMAD.IADD R12, R3.reuse, 0x1, R12 ;  /* 0x00000001030c7824 */ /* 0x040fe200078e020c */
[----:B------:R-:W-:Y:S01]  /*5110*/  ULDC.64 UR4, c[0x0][0x650] ;  /* 0x0001940000047ab9 */ /* 0x000fe20000000a00 */
[C---:B------:R-:W-:Y:S01]  /*5120*/  ISETP.GE.U32.AND P3, PT, R3.reuse, 0x7, PT ;  /* 0x000000070300780c */ /* 0x040fe20003f66070 */
[----:B------:R-:W-:Y:S01]  /*5130*/  BSSY B1, `(.L_x_106) ;  /* 0x000006c000017945 */ /* 0x000fe20003800000 */
[C---:B------:R-:W-:Y:S01]  /*5140*/  IMAD.WIDE.U32 R4, R12.reuse, 0x24924925, RZ ;  /* 0x249249250c047825 */ /* 0x040fe200078e00ff */
[C---:B------:R-:W-:Y:S02]  /*5150*/  ISETP.GT.U32.AND P1, PT, R12.reuse, 0x6, PT ;  /* 0x000000060c00780c */ /* 0x040fe40003f24070 */
[----:B------:R-:W-:Y:S01]  /*5160*/  PRMT R13, RZ, 0x7610, R13 ;  /* 0x00007610ff0d7816 */ /* 0x000fe2000000000d */
[----:B------:R-:W-:Y:S01]  /*5170*/  IMAD.IADD R4, R12, 0x1, -R5 ;  /* 0x000000010c047824 */ /* 0x000fe200078e0a05 */
[----:B------:R-:W-:Y:S01]  /*5180*/  ISETP.LT.U32.AND P1, PT, R3, 0x7, P1 ;  /* 0x000000070300780c */ /* 0x000fe20000f21070 */
[----:B------:R-:W-:-:S02]  /*5190*/  IMAD.MOV.U32 R9, RZ, RZ, -0x1 ;  /* 0xffffffffff097424 */ /* 0x000fc400078e00ff */
[----:B------:R-:W0:Y:S01]  /*51a0*/  @P4 S2R R7, SR_CgaCtaId ;  /* 0x0000000000074919 */ /* 0x000e220000008800 */
[----:B------:R-:W-:Y:S01]  /*51b0*/  @P4 MOV R6, 0x400 ;  /* 0x0000040000064802 */ /* 0x000fe20000000f00 */
[----:B------:R-:W-:Y:S01]  /*51c0*/  IMAD.MOV.U32 R8, RZ, RZ, -0x1 ;  /* 0xffffffffff087424 */ /* 0x000fe200078e00ff */
[----:B------:R-:W-:-:S04]  /*51d0*/  LEA.HI R4, R4, R5, RZ, 0x1f ;  /* 0x0000000504047211 */ /* 0x000fc800078ff8ff */
[--C-:B------:R-:W-:Y:S02]  /*51e0*/  SHF.R.U32.HI R5, RZ, 0x2, R4.reuse ;  /* 0x00000002ff057819 */ /* 0x100fe40000011604 */
[----:B------:R-:W-:-:S03]  /*51f0*/  PRMT R4, RZ, 0x7610, R4 ;  /* 0x00007610ff047816 */ /* 0x000fc60000000004 */
[----:B------:R-:W-:Y:S01]  /*5200*/  IMAD R12, R5, -0x7, R12 ;  /* 0xfffffff9050c7824 */ /* 0x000fe200078e020c */
[----:B0-----:R-:W-:Y:S02]  /*5210*/  @P4 LEA R6, R7, R6, 0x18 ;  /* 0x0000000607064211 */ /* 0x001fe400078ec0ff */
[----:B------:R-:W-:Y:S02]  /*5220*/  SEL R7, RZ, 0x1, !P1 ;  /* 0x00000001ff077807 */ /* 0x000fe40004800000 */
[----:B------:R-:W-:Y:S01]  /*5230*/  IADD3 R16, P1, R16, UR20, RZ ;  /* 0x0000001410107c10 */ /* 0x000fe2000ff3e0ff */
[----:B------:R0:W-:Y:S01]  /*5240*/  @P4 SYNCS.ARRIVE.TRANS64.A1T0 RZ, [R6+URZ+0x88], RZ ;  /* 0x000088ff06ff49a7 */ /* 0x0001e2000810003f */
[----:B------:R-:W-:Y:S01]  /*5250*/  LOP3.LUT R0, R0, R7, RZ, 0x3c, !PT ;  /* 0x0000000700007212 */ /* 0x000fe200078e3cff */
[----:B------:R-:W-:Y:S01]  /*5260*/  IMAD.MOV.U32 R7, RZ, RZ, -0x1 ;  /* 0xffffffffff077424 */ /* 0x000fe200078e00ff */
[----:B------:R-:W-:Y:S02]  /*5270*/  IADD3.X R17, R17, UR13, RZ, P1, !PT ;  /* 0x0000000d11117c10 */ /* 0x000fe40008ffe4ff */
[----:B------:R-:W-:-:S02]  /*5280*/  ISETP.GE.U32.AND P1, PT, R16, UR4, PT ;  /* 0x0000000410007c0c */ /* 0x000fc4000bf26070 */
[----:B------:R-:W-:Y:S02]  /*5290*/  @P3 LOP3.LUT R0, R0, 0x1, R5, 0x78, !PT ;  /* 0x0000000100003812 */ /* 0x000fe400078e7805 */
[----:B------:R-:W-:-:S13]  /*52a0*/  ISETP.GE.U32.AND.EX P1, PT, R17, UR5, PT, P1 ;  /* 0x0000000511007c0c */ /* 0x000fda000bf26110 */
[----:B0-----:R-:W-:Y:S05]  /*52b0*/  @P1 BRA `(.L_x_107) ;  /* 0x00000004004c1947 */ /* 0x001fea0003800000 */
[----:B------:R-:W-:Y:S01]  /*52c0*/  ULDC.64 UR4, c[0x0][0x628] ;  /* 0x00018a0000047ab9 */ /* 0x000fe20000000a00 */
[----:B------:R-:W0:Y:S01]  /*52d0*/  S2R R15, SR_CTAID.X ;  /* 0x00000000000f7919 */ /* 0x000e220000002500 */
[----:B------:R-:W-:Y:S01]  /*52e0*/  ISETP.NE.U32.AND P1, PT, RZ, UR4, PT ;  /* 0x00000004ff007c0c */ /* 0x000fe2000bf25070 */
[----:B------:R-:W-:Y:S01]  /*52f0*/  ULDC UR7, c[0x0][0x630] ;  /* 0x00018c0000077ab9 */ /* 0x000fe20000000800 */
[----:B------:R-:W-:Y:S01]  /*5300*/  IMAD.MOV.U32 R4, RZ, RZ, R16 ;  /* 0x000000ffff047224 */ /* 0x000fe200078e0010 */
[----:B------:R-:W1:Y:S01]  /*5310*/  S2R R14, SR_CTAID.Y ;  /* 0x00000000000e7919 */ /* 0x000e620000002600 */
[----:B------:R-:W-:Y:S01]  /*5320*/  ISETP.NE.AND.EX P1, PT, RZ, UR5, PT, P1 ;  /* 0x00000005ff007c0c */ /* 0x000fe2000bf25310 */
[----:B------:R-:W-:-:S12]  /*5330*/  IMAD.MOV.U32 R5, RZ, RZ, R17 ;  /* 0x000000ffff057224 */ /* 0x000fd800078e0011 */
[----:B------:R-:W-:Y:S05]  /*5340*/  @!P1 BRA `(.L_x_108) ;  /* 0x0000000000289947 */ /* 0x000fea0003800000 */
[----:B------:R-:W-:Y:S02]  /*5350*/  ULDC UR6, c[0x0][0x634] ;  /* 0x00018d0000067ab9 */ /* 0x000fe40000000800 */
[----:B------:R-:W-:-:S05]  /*5360*/  IADD3 R9, P1, R16, UR6, RZ ;  /* 0x0000000610097c10 */ /* 0x000fca000ff3e0ff */
[----:B------:R-:W-:-:S04]  /*5370*/  IMAD.X R21, RZ, RZ, R17, P1 ;  /* 0x000000ffff157224 */ /* 0x000fc800008e0611 */
[----:B------:R-:W-:-:S04]  /*5380*/  IMAD.WIDE.U32 R6, R21, UR4, RZ ;  /* 0x0000000415067c25 */ /* 0x000fc8000f8e00ff */
[----:B------:R-:W-:-:S04]  /*5390*/  IMAD.WIDE.U32 R6, P1, R9, UR5, R6 ;  /* 0x0000000509067c25 */ /* 0x000fc8000f820006 */
[----:B------:R-:W-:-:S04]  /*53a0*/  IMAD.WIDE.U32 R8, R9, UR4, RZ ;  /* 0x0000000409087c25 */ /* 0x000fc8000f8e00ff */
[----:B------:R-:W-:Y:S01]  /*53b0*/  IMAD.X R5, RZ, RZ, RZ, P1 ;  /* 0x000000ffff057224 */ /* 0x000fe200008e06ff */
[----:B------:R-:W-:Y:S01]  /*53c0*/  IADD3 RZ, P1, R9, R6, RZ ;  /* 0x0000000609ff7210 */ /* 0x000fe20007f3e0ff */
[----:B------:R-:W-:-:S04]  /*53d0*/  IMAD.MOV.U32 R4, RZ, RZ, R7 ;  /* 0x000000ffff047224 */ /* 0x000fc800078e0007 */
[----:B------:R-:W-:-:S08]  /*53e0*/  IMAD.WIDE.U32.X R4, R21, UR5, R4, P1 ;  /* 0x0000000515047c25 */ /* 0x000fd000088e0404 */
.L_x_108:
[--C-:B------:R-:W-:Y:S01]  /*53f0*/  SHF.R.U64 R8, R4, UR7, R5.reuse ;  /* 0x0000000704087c19 */ /* 0x100fe20008001205 */
[----:B------:R-:W-:Y:S01]  /*5400*/  ULDC.64 UR4, c[0x0][0x620] ;  /* 0x0001880000047ab9 */ /* 0x000fe20000000a00 */
[----:B------:R-:W-:Y:S01]  /*5410*/  SHF.R.U32.HI R4, RZ, UR7, R5 ;  /* 0x00000007ff047c19 */ /* 0x000fe20008011605 */
[----:B------:R-:W2:Y:S01]  /*5420*/  LDC R24, c[0x0][0x144] ;  /* 0x00005100ff187b82 */ /* 0x000ea20000000800 */
[----:B------:R-:W-:Y:S01]  /*5430*/  IADD3 R7, P1, RZ, -R8, RZ ;  /* 0x80000008ff077210 */ /* 0x000fe20007f3e0ff */
[----:B------:R-:W-:Y:S01]  /*5440*/  ULDC.64 UR8, c[0x0][0x640] ;  /* 0x0001900000087ab9 */ /* 0x000fe20000000a00 */
[----:B0-----:R-:W-:Y:S01]  /*5450*/  I2FP.F32.U32 R9, R15 ;  /* 0x0000000f00097245 */ /* 0x001fe20000201000 */
[----:B------:R-:W-:Y:S02]  /*5460*/  ULDC UR6, c[0x0][0x608] ;  /* 0x0001820000067ab9 */ /* 0x000fe40000000800 */
[----:B------:R-:W-:Y:S01]  /*5470*/  IMAD.X R4, RZ, RZ, ~R4, P1 ;  /* 0x000000ffff047224 */ /* 0x000fe200008e0e04 */
[----:B------:R-:W-:Y:S01]  /*5480*/  ISETP.NE.U32.AND P1, PT, RZ, UR8, PT ;  /* 0x00000008ff007c0c */ /* 0x000fe2000bf25070 */
[----:B------:R-:W0:Y:S02]  /*5490*/  LDC R21, c[0x0][0x148] ;  /* 0x00005200ff157b82 */ /* 0x000e240000000800 */
[----:B------:R-:W-:Y:S01]  /*54a0*/  IMAD R6, R4, UR4, RZ ;  /* 0x0000000404067c24 */ /* 0x000fe2000f8e02ff */
[----:B------:R-:W-:Y:S01]  /*54b0*/  ISETP.NE.AND.EX P1, PT, RZ, UR9, PT, P1 ;  /* 0x00000009ff007c0c */ /* 0x000fe2000bf25310 */
[----:B------:R-:W-:Y:S01]  /*54c0*/  IMAD.WIDE.U32 R4, R7, UR4, R16 ;  /* 0x0000000407047c25 */ /* 0x000fe2000f8e0010 */
[----:B------:R-:W-:-:S03]  /*54d0*/  ULDC UR4, c[0x0][0x150] ;  /* 0x0000540000047ab9 */ /* 0x000fc60000000800 */
[----:B------:R-:W-:Y:S02]  /*54e0*/  IMAD R7, R7, UR5, R6 ;  /* 0x0000000507077c24 */ /* 0x000fe4000f8e0206 */
[----:B------:R-:W-:Y:S01]  /*54f0*/  FMUL R6, R9, UR4 ;  /* 0x0000000409067c20 */ /* 0x000fe20008400000 */
[----:B------:R-:W-:Y:S01]  /*5500*/  ULDC UR4, c[0x0][0x618] ;  /* 0x0001860000047ab9 */ /* 0x000fe20000000800 */
[----:B------:R-:W-:Y:S01]  /*5510*/  ULDC UR5, c[0x0][0x154] ;  /* 0x0000550000057ab9 */ /* 0x000fe20000000800 */
[----:B------:R-:W-:-:S03]  /*5520*/  IMAD.IADD R5, R5, 0x1, R7 ;  /* 0x0000000105057824 */ /* 0x000fc600078e0207 */
[----:B------:R-:W3:Y:S02]  /*5530*/  F2I.U32.TRUNC.NTZ R6, R6 ;  /* 0x0000000600067305 */ /* 0x000ee4000020f000 */
[----:B------:R-:W-:Y:S02]  /*5540*/  SHF.R.U64 R9, R4, UR4, R5 ;  /* 0x0000000404097c19 */ /* 0x000fe40008001205 */
[----:B-1----:R-:W-:-:S05]  /*5550*/  I2FP.F32.U32 R4, R14 ;  /* 0x0000000e00047245 */ /* 0x002fca0000201000 */
[----:B------:R-:W-:Y:S01]  /*5560*/  FMUL R22, R4, UR5 ;  /* 0x0000000504167c20 */ /* 0x000fe20008400000 */
[----:B------:R-:W-:Y:S01]  /*5570*/  SHF.R.U32.HI R4, RZ, UR4, R5 ;  /* 0x00000004ff047c19 */ /* 0x000fe20008011605 */
[----:B------:R-:W-:-:S03]  /*5580*/  ULDC UR4, c[0x0][0x658] ;  /* 0x0001960000047ab9 */ /* 0x000fc60000000800 */
[--C-:B------:R-:W-:Y:S01]  /*5590*/  SHF.R.U64 R20, R9, UR6, R4.reuse ;  /* 0x0000000609147c19 */ /* 0x100fe20008001204 */
[----:B------:R-:W1:Y:S01]  /*55a0*/  F2I.U32.TRUNC.NTZ R22, R22 ;  /* 0x0000001600167305 */ /* 0x000e62000020f000 */
[----:B------:R-:W-:Y:S01]  /*55b0*/  SHF.R.U32.HI R5, RZ, UR6, R4 ;  /* 0x00000006ff057c19 */ /* 0x000fe20008011604 */
[----:B---3--:R-:W-:-:S03]  /*55c0*/  IMAD.MOV R6, RZ, RZ, -R6 ;  /* 0x000000ffff067224 */ /* 0x008fc600078e0a06 */
[----:B------:R-:W-:Y:S01]  /*55d0*/  SHF.R.U64 R18, R20, UR4, R5 ;  /* 0x0000000414127c19 */ /* 0x000fe20008001205 */
[----:B--2---:R-:W-:Y:S01]  /*55e0*/  IMAD R15, R24, R6, R15 ;  /* 0x00000006180f7224 */ /* 0x004fe200078e020f */
[----:B------:R-:W-:-:S03]  /*55f0*/  SHF.R.U32.HI R23, RZ, UR4, R5 ;  /* 0x00000004ff177c19 */ /* 0x000fc60008011605 */
[----:B------:R-:W-:Y:S02]  /*5600*/  IMAD.MOV.U32 R4, RZ, RZ, R18 ;  /* 0x000000ffff047224 */ /* 0x000fe400078e0012 */
[----:B------:R-:W-:Y:S01]  /*5610*/  IMAD.MOV.U32 R5, RZ, RZ, R23 ;  /* 0x000000ffff057224 */ /* 0x000fe200078e0017 */
[----:B-1----:R-:W-:Y:S06]  /*5620*/  @!P1 BRA `(.L_x_109) ;  /* 0x0000000000289947 */ /* 0x002fec0003800000 */
[----:B------:R-:W-:Y:S02]  /*5630*/  ULDC UR4, c[0x0][0x64c] ;  /* 0x0001930000047ab9 */ /* 0x000fe40000000800 */
[----:B------:R-:W-:-:S05]  /*5640*/  IADD3 R5, P1, R18, UR4, RZ ;  /* 0x0000000412057c10 */ /* 0x000fca000ff3e0ff */
[----:B------:R-:W-:-:S04]  /*5650*/  IMAD.X R23, RZ, RZ, R23, P1 ;  /* 0x000000ffff177224 */ /* 0x000fc800008e0617 */
[----:B------:R-:W-:-:S04]  /*5660*/  IMAD.WIDE.U32 R6, R23, UR8, RZ ;  /* 0x0000000817067c25 */ /* 0x000fc8000f8e00ff */
[----:B------:R-:W-:-:S04]  /*5670*/  IMAD.WIDE.U32 R6, P1, R5, UR9, R6 ;  /* 0x0000000905067c25 */ /* 0x000fc8000f820006 */
[----:B------:R-:W-:-:S04]  /*5680*/  IMAD.WIDE.U32 R4, R5, UR8, RZ ;  /* 0x0000000805047c25 */ /* 0x000fc8000f8e00ff */
[----:B------:R-:W-:Y:S01]  /*5690*/  IMAD.MOV.U32 R4, RZ, RZ, R7 ;  /* 0x000000ffff047224 */ /* 0x000fe200078e0007 */
[----:B------:R-:W-:Y:S01]  /*56a0*/  IADD3 RZ, P3, R5, R6, RZ ;  /* 0x0000000605ff7210 */ /* 0x000fe20007f7e0ff */
[----:B------:R-:W-:-:S04]  /*56b0*/  IMAD.X R5, RZ, RZ, RZ, P1 ;  /* 0x000000ffff057224 */ /* 0x000fc800008e06ff */
[----:B------:R-:W-:-:S08]  /*56c0*/  IMAD.WIDE.U32.X R4, R23, UR9, R4, P3 ;  /* 0x0000000917047c25 */ /* 0x000fd000098e0404 */
.L_x_109:
[----:B------:R-:W-:Y:S01]  /*56d0*/  ISETP.NE.AND P1, PT, R2, 0x1, PT ;  /* 0x000000010200780c */ /* 0x000fe20003f25270 */
[----:B------:R-:W-:Y:S01]  /*56e0*/  ULDC UR4, c[0x0][0x648] ;  /* 0x0001920000047ab9 */ /* 0x000fe20000000800 */
[----:B------:R-:W-:Y:S01]  /*56f0*/  LOP3.LUT R20, R20, UR17, RZ, 0xc0, !PT ;  /* 0x0000001114147c12 */ /* 0x000fe2000f8ec0ff */
[----:B------:R-:W-:Y:S01]  /*5700*/  IMAD.MOV R22, RZ, RZ, -R22 ;  /* 0x000000ffff167224 */ /* 0x000fe200078e0a16 */
[----:B------:R-:W-:Y:S01]  /*5710*/  SHF.R.U64 R5, R4, UR4, R5 ;  /* 0x0000000404057c19 */ /* 0x000fe20008001205 */
[----:B------:R-:W-:Y:S01]  /*5720*/  ULDC UR4, c[0x0][0x638] ;  /* 0x00018e0000047ab9 */ /* 0x000fe20000000800 */
[----:B------:R-:W-:Y:S01]  /*5730*/  LOP3.LUT R9, R9, UR16, RZ, 0xc0, !PT ;  /* 0x0000001009097c12 */ /* 0x000fe2000f8ec0ff */
[----:B------:R-:W-:Y:S01]  /*5740*/  ULDC UR5, c[0x0][0x610] ;  /* 0x0001840000057ab9 */ /* 0x000fe20000000800 */
[----:B------:R-:W-:Y:S02]  /*5750*/  IMAD.MOV.U32 R4, RZ, RZ, 0x1 ;  /* 0x00000001ff047424 */ /* 0x000fe400078e00ff */
[----:B------:R-:W-:-:S02]  /*5760*/  IMAD.MOV R7, RZ, RZ, -R5 ;  /* 0x000000ffff077224 */ /* 0x000fc400078e0a05 */
[----:B------:R-:W-:Y:S02]  /*5770*/  IMAD R20, R5, UR18, R20 ;  /* 0x0000001205147c24 */ /* 0x000fe4000f8e0214 */
[----:B0-----:R-:W-:Y:S02]  /*5780*/  @P1 IMAD R15, R21, R22, R14 ;  /* 0x00000016150f1224 */ /* 0x001fe400078e020e */
[----:B------:R-:W-:Y:S01]  /*5790*/  IMAD R18, R7, UR4, R18 ;  /* 0x0000000407127c24 */ /* 0x000fe2000f8e0212 */
[----:B------:R-:W-:Y:S01]  /*57a0*/  ULDC UR4, c[0x0][0x600] ;  /* 0x0001800000047ab9 */ /* 0x000fe20000000800 */
[----:B------:R-:W-:Y:S02]  /*57b0*/  IMAD R15, R20, UR5, R15 ;  /* 0x00000005140f7c24 */ /* 0x000fe4000f8e020f */
[----:B------:R-:W-:-:S05]  /*57c0*/  IMAD R18, R18, UR4, R9 ;  /* 0x0000000412127c24 */ /* 0x000fca000f8e0209 */
[----:B------:R-:W-:Y:S02]  /*57d0*/  SEL R9, R18, R15, !P1 ;  /* 0x0000000f12097207 */ /* 0x000fe40004800000 */
[----:B------:R-:W-:-:S07]  /*57e0*/  SEL R7, R15, R18, !P1 ;  /* 0x000000120f077207 */ /* 0x000fce0004800000 */
.L_x_107:
[----:B------:R-:W-:Y:S05]  /*57f0*/  BSYNC B1 ;  /* 0x0000000000017941 */ /* 0x000fea0003800000 */
.L_x_106:
[----:B------:R-:W-:-:S13]  /*5800*/  LOP3.LUT P1, RZ, R4, 0xff, RZ, 0xc0, !PT ;  /* 0x000000ff04ff7812 */ /* 0x000fda000782c0ff */
[----:B------:R-:W-:Y:S05]  /*5810*/  @P1 BRA `(.L_x_110) ;  /* 0xfffffff400441947 */ /* 0x000fea000383ffff */
[----:B------:R-:W-:Y:S05]  /*5820*/  BSYNC B0 ;  /* 0x0000000000007941 */ /* 0x000fea0003800000 */
.L_x_98:
[----:B------:R-:W-:-:S03]  /*5830*/  UMOV UR4, 0xffffffff ;  /* 0xffffffff00047882 */ /* 0x000fc60000000000 */
[----:B------:R-:W-:Y:S05]  /*5840*/  BRA.DIV UR4, `(.L_x_111) ;  /* 0x0000000604847947 */ /* 0x000fea000b800000 */
[----:B------:R-:W-:-:S13]  /*5850*/  ELECT P6, URZ, PT ;  /* 0x00000000003f782f */ /* 0x000fda00038c0000 */
.L_x_128:
[----:B------:R-:W-:Y:S04]  /*5860*/  BSSY B0, `(.L_x_112) ;  /* 0x0000046000007945 */ /* 0x000fe80003800000 */
[----:B------:R-:W-:Y:S05]  /*5870*/  @!P6 BRA `(.L_x_113) ;  /* 0x000000040010e947 */ /* 0x000fea0003800000 */
[----:B------:R-:W-:-:S04]  /*5880*/  LOP3.LUT R19, R19, 0x2, RZ, 0xfc, !PT ;  /* 0x0000000213137812 */ /* 0x000fc800078efcff */
[----:B------:R-:W-:-:S13]  /*5890*/  ISETP.NE.AND P0, PT, R19, 0x3, PT ;  /* 0x000000031300780c */ /* 0x000fda0003f05270 */
[----:B------:R-:W-:Y:S05]  /*58a0*/  @!P0 BRA `(.L_x_114) ;  /* 0x0000000000048947 */ /* 0x000fea0003800000 */
[----:B------:R-:W-:Y:S01]  /*58b0*/  BPT.TRAP 0x1 ;  /* 0x000000040000795c */ /* 0x000fe20000300000 */
.L_x_114:
[----:B------:R-:W0:Y:S01]  /*58c0*/  S2R R3, SR_CgaCtaId ;  /* 0x0000000000037919 */ /* 0x000e220000008800 */
[----:B------:R-:W-:-:S04]  /*58d0*/  MOV R2, 0x400 ;  /* 0x0000040000027802 */ /* 0x000fc80000000f00 */
[----:B0-----:R-:W-:Y:S02]  /*58e0*/  LEA R3, R3, R2, 0x18 ;  /* 0x0000000203037211 */ /* 0x001fe400078ec0ff */
[----:B------:R-:W-:-:S03]  /*58f0*/  SHF.L.U32 R2, R0, 0x1f, RZ ;  /* 0x0000001f00027819 */ /* 0x000fc600000006ff */
[----:B------:R-:W-:-:S04]  /*5900*/  VIADD R3, R3, 0x38 ;  /* 0x0000003803037836 */ /* 0x000fc80000000000 */
[C---:B------:R-:W-:Y:S02]  /*5910*/  IMAD R7, R12.reuse, 0x8, R3 ;  /* 0x000000080c077824 */ /* 0x040fe400078e0203 */
[----:B------:R-:W-:Y:S02]  /*5920*/  VIADD R12, R12, 0x1 ;  /* 0x000000010c0c7836 */ /* 0x000fe40000000000 */
[----:B------:R-:W0:Y:S03]  /*5930*/  SYNCS.PHASECHK.TRANS64.TRYWAIT P0, [R7+URZ], R2 ;  /* 0x00000002070075a7 */ /* 0x000e26000800017f */
[----:B------:R-:W-:-:S04]  /*5940*/  ISETP.NE.AND P1, PT, R12, 0x7, PT ;  /* 0x000000070c00780c */ /* 0x000fc80003f25270 */
[----:B------:R-:W-:Y:S02]  /*5950*/  SEL R5, RZ, 0x1, P1 ;  /* 0x00000001ff057807 */ /* 0x000fe40000800000 */
[----:B------:R-:W-:Y:S02]  /*5960*/  SEL R12, R12, RZ, P1 ;  /* 0x000000ff0c0c7207 */ /* 0x000fe40000800000 */
[----:B------:R-:W-:-:S03]  /*5970*/  LOP3.LUT R5, R0, R5, RZ, 0x3c, !PT ;  /* 0x0000000500057212 */ /* 0x000fc600078e3cff */
[----:B------:R-:W-:Y:S01]  /*5980*/  IMAD R9, R12, 0x8, R3 ;  /* 0x000000080c097824 */ /* 0x000fe200078e0203 */
[----:B------:R-:W-:Y:S01]  /*5990*/  SHF.L.U32 R4, R5, 0x1f, RZ ;  /* 0x0000001f05047819 */ /* 0x000fe200000006ff */
[----:B0-----:R-:W-:Y:S06]  /*59a0*/  @!P0 BRA `(.L_x_115) ;  /* 0x00000004004c8947 */ /* 0x001fec0003800000 */
.L_x_129:
[----:B------:R-:W1:Y:S01]  /*59b0*/  SYNCS.PHASECHK.TRANS64.TRYWAIT P0, [R9+URZ], R4 ;  /* 0x00000004090075a7 */ /* 0x000e62000800017f */
[----:B------:R-:W-:-:S05]  /*59c0*/  VIADD R0, R12, 0x1 ;  /* 0x000000010c007836 */ /* 0x000fca0000000000 */
[----:B------:R-:W-:-:S04]  /*59d0*/  ISETP.NE.AND P1, PT, R0, 0x7, PT ;  /* 0x000000070000780c */ /* 0x000fc80003f25270 */
[----:B0-----:R-:W-:Y:S02]  /*59e0*/  SEL R2, RZ, 0x1, P1 ;  /* 0x00000001ff027807 */ /* 0x001fe40000800000 */
[----:B------:R-:W-:Y:S02]  /*59f0*/  SEL R0, R0, RZ, P1 ;  /* 0x000000ff00007207 */ /* 0x000fe40000800000 */
[----:B------:R-:W-:-:S03]  /*5a00*/  LOP3.LUT R7, R5, R2, RZ, 0x3c, !PT ;  /* 0x0000000205077212 */ /* 0x000fc600078e3cff */
[----:B------:R-:W-:Y:S01]  /*5a10*/  IMAD R6, R0, 0x8, R3 ;  /* 0x0000000800067824 */ /* 0x000fe200078e0203 */
[----:B------:R-:W-:Y:S01]  /*5a20*/  SHF.L.U32 R5, R7, 0x1f, RZ ;  /* 0x0000001f07057819 */ /* 0x000fe200000006ff */
[----:B-1----:R-:W-:Y:S06]  /*5a30*/  @!P0 BRA `(.L_x_116) ;  /* 0x00000004003c8947 */ /* 0x002fec0003800000 */
.L_x_130:
[----:B------:R-:W1:Y:S01]  /*5a40*/  SYNCS.PHASECHK.TRANS64.TRYWAIT P0, [R6+URZ], R5 ;  /* 0x00000005060075a7 */ /* 0x000e62000800017f */
[----:B------:R-:W-:-:S05]  /*5a50*/  VIADD R0, R0, 0x1 ;  /* 0x0000000100007836 */ /* 0x000fca0000000000 */
[----:B------:R-:W-:-:S04]  /*5a60*/  ISETP.NE.AND P1, PT, R0, 0x7, PT ;  /* 0x000000070000780c */ /* 0x000fc80003f25270 */
[----:B------:R-:W-:Y:S02]  /*5a70*/  SEL R2, RZ, 0x1, P1 ;  /* 0x00000001ff027807 */ /* 0x000fe40000800000 */
[----:B------:R-:W-:Y:S02]  /*5a80*/  SEL R0, R0, RZ, P1 ;  /* 0x000000ff00007207 */ /* 0x000fe40000800000 */
[----:B------:R-:W-:-:S03]  /*5a90*/  LOP3.LUT R7, R7, R2, RZ, 0x3c, !PT ;  /* 0x0000000207077212 */ /* 0x000fc600078e3cff */
[----:B0-----:R-:W-:Y:S01]  /*5aa0*/  IMAD R9, R0, 0x8, R3 ;  /* 0x0000000800097824 */ /* 0x001fe200078e0203 */
[----:B------:R-:W-:Y:S01]  /*5ab0*/  SHF.L.U32 R4, R7, 0x1f, RZ ;  /* 0x0000001f07047819 */ /* 0x000fe200000006ff */
[----:B-1----:R-:W-:Y:S06]  /*5ac0*/  @!P0 BRA `(.L_x_117) ;  /* 0x00000004002c8947 */ /* 0x002fec0003800000 */
.L_x_131:
        /* <DEDUP_REMOVED lines=9> */
.L_x_132:
        /* <DEDUP_REMOVED lines=9> */
.L_x_133:
[----:B------:R-:W1:Y:S01]  /*5bf0*/  SYNCS.PHASECHK.TRANS64.TRYWAIT P0, [R9+URZ], R4 ;  /* 0x00000004090075a7 */ /* 0x000e62000800017f */
[----:B------:R-:W-:-:S05]  /*5c00*/  VIADD R0, R0, 0x1 ;  /* 0x0000000100007836 */ /* 0x000fca0000000000 */
[----:B------:R-:W-:-:S04]  /*5c10*/  ISETP.NE.AND P1, PT, R0, 0x7, PT ;  /* 0x000000070000780c */ /* 0x000fc80003f25270 */
[----:B------:R-:W-:Y:S02]  /*5c20*/  SEL R2, RZ, 0x1, P1 ;  /* 0x00000001ff027807 */ /* 0x000fe40000800000 */
[----:B------:R-:W-:Y:S02]  /*5c30*/  SEL R0, R0, RZ, P1 ;  /* 0x000000ff00007207 */ /* 0x000fe40000800000 */
[----:B------:R-:W-:Y:S01]  /*5c40*/  LOP3.LUT R2, R7, R2, RZ, 0x3c, !PT ;  /* 0x0000000207027212 */ /* 0x000fe200078e3cff */
[----:B-1----:R-:W-:Y:S06]  /*5c50*/  @!P0 BRA `(.L_x_120) ;  /* 0x0000000400048947 */ /* 0x002fec0003800000 */
.L_x_134:
[----:B------:R-:W-:Y:S01]  /*5c60*/  IMAD R3, R0, 0x8, R3 ;  /* 0x0000000800037824 */ /* 0x000fe200078e0203 */
[----:B------:R-:W-:-:S07]  /*5c70*/  SHF.L.U32 R0, R2, 0x1f, RZ ;  /* 0x0000001f02007819 */ /* 0x000fce00000006ff */
.L_x_121:
[----:B--2---:R2:W3:Y:S02]  /*5c80*/  SYNCS.PHASECHK.TRANS64.TRYWAIT P0, [R3+URZ], R0 ;  /* 0x00000000030075a7 */ /* 0x0044e4000800017f */
[----:B---3--:R-:W-:Y:S05]  /*5c90*/  @!P0 NANOSLEEP.SYNCS 0x989680 ;  /* 0x009896800000895d */ /* 0x008fea0003900000 */
[----:B------:R-:W3:Y:S02]  /*5ca0*/  @!P0 SYNCS.PHASECHK.TRANS64 P0, [R3+URZ], R0 ;  /* 0x00000000030085a7 */ /* 0x000ee4000800007f */
[----:B---3--:R-:W-:Y:S05]  /*5cb0*/  @!P0 BRA `(.L_x_121) ;  /* 0xfffffffc00f08947 */ /* 0x008fea000383ffff */
.L_x_113:
[----:B------:R-:W-:Y:S05]  /*5cc0*/  BSYNC B0 ;  /* 0x0000000000007941 */ /* 0x000fea0003800000 */
.L_x_112:
[----:B------:R-:W-:Y:S05]  /*5cd0*/  EXIT ;  /* 0x000000000000794d */ /* 0x000fea0003800000 */
.L_x_17:
[----:B---3--:R3:W4:Y:S02]  /*5ce0*/  SYNCS.PHASECHK.TRANS64.TRYWAIT P1, [R3+URZ], R0 ;  /* 0x00000000030075a7 */ /* 0x008724000802017f */
[----:B----4-:R-:W-:Y:S05]  /*5cf0*/  @!P1 NANOSLEEP.SYNCS 0x989680 ;  /* 0x009896800000995d */ /* 0x010fea0003900000 */
[----:B------:R-:W4:Y:S02]  /*5d00*/  @!P1 SYNCS.PHASECHK.TRANS64 P1, [R3+URZ], R0 ;  /* 0x00000000030095a7 */ /* 0x000f24000802007f */
[----:B----4-:R-:W-:Y:S05]  /*5d10*/  @!P1 BRA `(.L_x_17) ;  /* 0xfffffffc00f09947 */ /* 0x010fea000383ffff */
[----:B------:R-:W-:Y:S05]  /*5d20*/  BRA `(.L_x_16) ;  /* 0xffffffb400507947 */ /* 0x000fea000383ffff */
.L_x_22:
[----:B-1----:R-:W-:-:S04]  /*5d30*/  IMAD.U32 R4, RZ, RZ, UR4 ;  /* 0x00000004ff047e24 */ /* 0x002fc8000f8e00ff */
[----:B------:R1:W2:Y:S03]  /*5d40*/  SYNCS.PHASECHK.TRANS64.TRYWAIT P1, [R4+URZ], R3 ;  /* 0x00000003040075a7 */ /* 0x0002a6000802017f */
[----:B--2---:R-:W-:Y:S05]  /*5d50*/  @!P1 NANOSLEEP.SYNCS 0x989680 ;  /* 0x009896800000995d */ /* 0x004fea0003900000 */
[----:B------:R-:W2:Y:S02]  /*5d60*/  @!P1 SYNCS.PHASECHK.TRANS64 P1, [R4+URZ], R3 ;  /* 0x00000003040095a7 */ /* 0x000ea4000802007f */
[----:B--2---:R-:W-:Y:S05]  /*5d70*/  @!P1 BRA `(.L_x_22) ;  /* 0xfffffffc00ec9947 */ /* 0x004fea000383ffff */
[----:B------:R-:W-:Y:S05]  /*5d80*/  BRA `(.L_x_21) ;  /* 0xffffffb400f07947 */ /* 0x000fea000383ffff */
.L_x_99:
[----:B------:R-:W-:Y:S01]  /*5d90*/  BSSY B1, `(.L_x_122) ;  /* 0x0000006000017945 */ /* 0x000fe20003800000 */
[----:B------:R-:W-:-:S07]  /*5da0*/  IMAD.MOV.U32 R15, RZ, RZ, -0x1 ;  /* 0xffffffffff0f7424 */ /* 0x000fce00078e00ff */
[----:B------:R-:W-:Y:S05]  /*5db0*/  WARPSYNC.COLLECTIVE R15, `(.L_x_123) ;  /* 0x000000000f0c7348 */ /* 0x000fea0003c00000 */
[----:B------:R-:W-:Y:S02]  /*5dc0*/  ELECT P6, UR62, PT ;  /* 0x00000000003e782f */ /* 0x000fe400038c0000 */
[----:B------:R-:W-:Y:S01]  /*5dd0*/  MOV R14, UR62 ;  /* 0x0000003e000e7c02 */ /* 0x000fe20008000f00 */
[----:B------:R-:W-:Y:S10]  /*5de0*/  ENDCOLLECTIVE ;  /* 0x000000000000791b */ /* 0x000ff40003800000 */
.L_x_123:
[----:B------:R-:W-:Y:S05]  /*5df0*/  BSYNC B1 ;  /* 0x0000000000017941 */ /* 0x000fea0003800000 */
.L_x_122:
[----:B------:R-:W-:Y:S05]  /*5e00*/  BRA `(.L_x_124) ;  /* 0xffffffec00d47947 */ /* 0x000fea000383ffff */
.L_x_102:
[----:B0-----:R0:W1:Y:S02]  /*5e10*/  SYNCS.PHASECHK.TRANS64.TRYWAIT P1, [R14+URZ+0x38], R7 ;  /* 0x000038070e0075a7 */ /* 0x001064000802017f */
[----:B-1----:R-:W-:Y:S05]  /*5e20*/  @!P1 NANOSLEEP.SYNCS 0x989680 ;  /* 0x009896800000995d */ /* 0x002fea0003900000 */
[----:B------:R-:W1:Y:S02]  /*5e30*/  @!P1 SYNCS.PHASECHK.TRANS64 P1, [R14+URZ+0x38], R7 ;  /* 0x000038070e0095a7 */ /* 0x000e64000802007f */
[----:B-1----:R-:W-:Y:S05]  /*5e40*/  @!P1 BRA `(.L_x_102) ;  /* 0xfffffffc00f09947 */ /* 0x002fea000383ffff */
[----:B------:R-:W-:Y:S05]  /*5e50*/  BRA `(.L_x_125) ;  /* 0xfffffff000087947 */ /* 0x000fea000383ffff */
.L_x_111:
[----:B------:R-:W-:Y:S01]  /*5e60*/  BSSY B0, `(.L_x_126) ;  /* 0x0000006000007945 */ /* 0x000fe20003800000 */
[----:B------:R-:W-:-:S07]  /*5e70*/  IMAD.MOV.U32 R15, RZ, RZ, -0x1 ;  /* 0xffffffffff0f7424 */ /* 0x000fce00078e00ff */
[----:B------:R-:W-:Y:S05]  /*5e80*/  WARPSYNC.COLLECTIVE R15, `(.L_x_127) ;  /* 0x000000000f0c7348 */ /* 0x000fea0003c00000 */
[----:B------:R-:W-:Y:S02]  /*5e90*/  ELECT P6, UR62, PT ;  /* 0x00000000003e782f */ /* 0x000fe400038c0000 */
[----:B------:R-:W-:Y:S01]  /*5ea0*/  MOV R14, UR62 ;  /* 0x0000003e000e7c02 */ /* 0x000fe20008000f00 */
[----:B------:R-:W-:Y:S10]  /*5eb0*/  ENDCOLLECTIVE ;  /* 0x000000000000791b */ /* 0x000ff40003800000 */
.L_x_127:
[----:B------:R-:W-:Y:S05]  /*5ec0*/  BSYNC B0 ;  /* 0x0000000000007941 */ /* 0x000fea0003800000 */
.L_x_126:
[----:B------:R-:W-:Y:S05]  /*5ed0*/  BRA `(.L_x_128) ;  /* 0xfffffff800607947 */ /* 0x000fea000383ffff */
.L_x_115:
[----:B0-----:R0:W1:Y:S02]  /*5ee0*/  SYNCS.PHASECHK.TRANS64.TRYWAIT P0, [R7+URZ], R2 ;  /* 0x00000002070075a7 */ /* 0x001064000800017f */
[----:B-1----:R-:W-:Y:S05]  /*5ef0*/  @!P0 NANOSLEEP.SYNCS 0x989680 ;  /* 0x009896800000895d */ /* 0x002fea0003900000 */
[----:B------:R-:W1:Y:S02]  /*5f00*/  @!P0 SYNCS.PHASECHK.TRANS64 P0, [R7+URZ], R2 ;  /* 0x00000002070085a7 */ /* 0x000e64000800007f */
[----:B-1----:R-:W-:Y:S05]  /*5f10*/  @!P0 BRA `(.L_x_115) ;  /* 0xfffffffc00f08947 */ /* 0x002fea000383ffff */
[----:B------:R-:W-:Y:S05]  /*5f20*/  BRA `(.L_x_129) ;  /* 0xfffffff800a07947 */ /* 0x000fea000383ffff */
.L_x_116:
[----:B0-----:R0:W1:Y:S02]  /*5f30*/  SYNCS.PHASECHK.TRANS64.TRYWAIT P0, [R9+URZ], R4 ;  /* 0x00000004090075a7 */ /* 0x001064000800017f */
[----:B-1----:R-:W-:Y:S05]  /*5f40*/  @!P0 NANOSLEEP.SYNCS 0x989680 ;  /* 0x009896800000895d */ /* 0x002fea0003900000 */
[----:B------:R-:W1:Y:S02]  /*5f50*/  @!P0 SYNCS.PHASECHK.TRANS64 P0, [R9+URZ], R4 ;  /* 0x00000004090085a7 */ /* 0x000e64000800007f */
[----:B-1----:R-:W-:Y:S05]  /*5f60*/  @!P0 BRA `(.L_x_116) ;  /* 0xfffffffc00f08947 */ /* 0x002fea000383ffff */
[----:B------:R-:W-:Y:S05]  /*5f70*/  BRA `(.L_x_130) ;  /* 0xfffffff800b07947 */ /* 0x000fea000383ffff */
.L_x_117:
[----:B0-----:R0:W1:Y:S02]  /*5f80*/  SYNCS.PHASECHK.TRANS64.TRYWAIT P0, [R6+URZ], R5 ;  /* 0x00000005060075a7 */ /* 0x001064000800017f */
[----:B-1----:R-:W-:Y:S05]  /*5f90*/  @!P0 NANOSLEEP.SYNCS 0x989680 ;  /* 0x009896800000895d */ /* 0x002fea0003900000 */
[----:B------:R-:W1:Y:S02]  /*5fa0*/  @!P0 SYNCS.PHASECHK.TRANS64 P0, [R6+URZ], R5 ;  /* 0x00000005060085a7 */ /* 0x000e64000800007f */
[----:B-1----:R-:W-:Y:S05]  /*5fb0*/  @!P0 BRA `(.L_x_117) ;  /* 0xfffffffc00f08947 */ /* 0x002fea000383ffff */
[----:B------:R-:W-:Y:S05]  /*5fc0*/  BRA `(.L_x_131) ;  /* 0xfffffff800c07947 */ /* 0x000fea000383ffff */
.L_x_118:
[----:B0-----:R0:W1:Y:S02]  /*5fd0*/  SYNCS.PHASECHK.TRANS64.TRYWAIT P0, [R9+URZ], R4 ;  /* 0x00000004090075a7 */ /* 0x001064000800017f */
[----:B-1----:R-:W-:Y:S05]  /*5fe0*/  @!P0 NANOSLEEP.SYNCS 0x989680 ;  /* 0x009896800000895d */ /* 0x002fea0003900000 */
[----:B------:R-:W1:Y:S02]  /*5ff0*/  @!P0 SYNCS.PHASECHK.TRANS64 P0, [R9+URZ], R4 ;  /* 0x00000004090085a7 */ /* 0x000e64000800007f */
[----:B-1----:R-:W-:Y:S05]  /*6000*/  @!P0 BRA `(.L_x_118) ;  /* 0xfffffffc00f08947 */ /* 0x002fea000383ffff */
[----:B------:R-:W-:Y:S05]  /*6010*/  BRA `(.L_x_132) ;  /* 0xfffffff800d07947 */ /* 0x000fea000383ffff */
.L_x_119:
[----:B0-----:R0:W1:Y:S02]  /*6020*/  SYNCS.PHASECHK.TRANS64.TRYWAIT P0, [R6+URZ], R5 ;  /* 0x00000005060075a7 */ /* 0x001064000800017f */
[----:B-1----:R-:W-:Y:S05]  /*6030*/  @!P0 NANOSLEEP.SYNCS 0x989680 ;  /* 0x009896800000895d */ /* 0x002fea0003900000 */
[----:B------:R-:W1:Y:S02]  /*6040*/  @!P0 SYNCS.PHASECHK.TRANS64 P0, [R6+URZ], R5 ;  /* 0x00000005060085a7 */ /* 0x000e64000800007f */
[----:B-1----:R-:W-:Y:S05]  /*6050*/  @!P0 BRA `(.L_x_119) ;  /* 0xfffffffc00f08947 */ /* 0x002fea000383ffff */
[----:B------:R-:W-:Y:S05]  /*6060*/  BRA `(.L_x_133) ;  /* 0xfffffff800e07947 */ /* 0x000fea000383ffff */
.L_x_120:
[----:B-1----:R1:W2:Y:S02]  /*6070*/  SYNCS.PHASECHK.TRANS64.TRYWAIT P0, [R9+URZ], R4 ;  /* 0x00000004090075a7 */ /* 0x0022a4000800017f */
[----:B--2---:R-:W-:Y:S05]  /*6080*/  @!P0 NANOSLEEP.SYNCS 0x989680 ;  /* 0x009896800000895d */ /* 0x004fea0003900000 */
[----:B------:R-:W2:Y:S02]  /*6090*/  @!P0 SYNCS.PHASECHK.TRANS64 P0, [R9+URZ], R4 ;  /* 0x00000004090085a7 */ /* 0x000ea4000800007f */
[----:B--2---:R-:W-:Y:S05]  /*60a0*/  @!P0 BRA `(.L_x_120) ;  /* 0xfffffffc00f08947 */ /* 0x004fea000383ffff */
[----:B------:R-:W-:Y:S05]  /*60b0*/  BRA `(.L_x_134) ;  /* 0xfffffff800e87947 */ /* 0x000fea000383ffff */
.L_x_135:
[----:B------:R-:W-:-:S00]  /*60c0*/  BRA `(.L_x_135) ;  /* 0xfffffffc00fc7947 */ /* 0x000fc0000383ffff */
[----:B------:R-:W-:-:S00]  /*60d0*/  NOP ;  /* 0x0000000000007918 */ /* 0x000fc00000000000 */
        /* <DEDUP_REMOVED lines=10> */
.L_x_136:


//--------------------- .nv.global.init           --------------------------
	.section	.nv.global.init,"aw",@progbits
.nv.global.init:
	.type		$str$22,@object
	.size		$str$22,($str$23 - $str$22)
$str$22:
        /*0000*/ 	.byte	0x6b, 0x5f, 0x74, 0x69, 0x6c, 0x65, 0x5f, 0x63, 0x6f, 0x75, 0x6e, 0x74, 0x20, 0x3e, 0x3d, 0x20
        /*0010*/ 	.byte	0x31, 0x00
	.type		$str$23,@object
	.size		$str$23,(__unnamed_1 - $str$23)
$str$23:
        /*0012*/ 	.byte	0x2f, 0x74, 0x6d, 0x70, 0x2f, 0x63, 0x75, 0x74, 0x6c, 0x61, 0x73, 0x73, 0x5f, 0x73, 0x77, 0x65
        /*0022*/ 	.byte	0x65, 0x70, 0x5f, 0x73, 0x72, 0x63, 0x2f, 0x69, 0x6e, 0x63, 0x6c, 0x75, 0x64, 0x65, 0x2f, 0x63
        /*0032*/ 	.byte	0x75, 0x74, 0x6c, 0x61, 0x73, 0x73, 0x2f, 0x67, 0x65, 0x6d, 0x6d, 0x2f, 0x63, 0x6f, 0x6c, 0x6c
        /*0042*/ 	.byte	0x65, 0x63, 0x74, 0x69, 0x76, 0x65, 0x2f, 0x73, 0x6d, 0x39, 0x30, 0x5f, 0x6d, 0x6d, 0x61, 0x5f
        /*0052*/ 	.byte	0x74, 0x6d, 0x61, 0x5f, 0x67, 0x6d, 0x6d, 0x61, 0x5f, 0x73, 0x73, 0x5f, 0x77, 0x61, 0x72, 0x70
        /*0062*/ 	.byte	0x73, 0x70, 0x65, 0x63, 0x69, 0x61, 0x6c, 0x69, 0x7a, 0x65, 0x64, 0x2e, 0x68, 0x70, 0x70, 0x00
	.type		__unnamed_1,@object
	.size		__unnamed_1,(.L_0 - __unnamed_1)
__unnamed_1:
        /*0072*/ 	.byte	0x76, 0x6f, 0x69, 0x64, 0x20, 0x63, 0x75, 0x74, 0x6c, 0x61, 0x73, 0x73, 0x3a, 0x3a, 0x67, 0x65
        /* <DEDUP_REMOVED lines=179> */
        /*0bb2*/ 	.byte	0x65, 0x6e, 0x74, 0x69, 0x74, 0x79, 0x5d, 0x00
.L_0:


//--------------------- .nv.shared._ZN7cutlass13device_kernelINS_4gemm6kernel13GemmUniversalIN4cute5tupleIJiiiiEEENS1_10collective13CollectiveMmaINS1_34MainloopSm90TmaGmmaWarpSpecializedILi7ENS5_IJNS4_1CILi1EEESB_SB_EEENS1_35KernelTmaWarpSpecializedCooperativeEEENS5_IJNSA_ILi128EEENSA_ILi64EEENSA_ILi32EEEEEENS_6half_tENS5_IJlSB_lEEESJ_SK_NS4_8TiledMMAINS4_8MMA_AtomIJNS4_4SM904GMMA25MMA_64x64x16_F32F16F16_SSILNSO_5MajorE0ELSQ_0ELNSO_7ScaleInE1ELSR_1EEEEEENS4_6LayoutINS5_IJNSA_ILi2EEESB_SB_EEENS5_IJSB_NSA_ILi0EEESX_EEEEENS5_IJNS4_10UnderscoreES10_S10_EEEEENS4_13SM90_TMA_LOADENS4_14ComposedLayoutINS4_7SwizzleILi2ELi4ELi3EEENS4_18smem_ptr_flag_bitsILi16EEENSU_INS5_IJNSA_ILi8EEESH_EEENS5_IJSH_SB_EEEEEEEvNS4_8identityES13_S1D_vS1E_EENS_8epilogue10collective6detail29Sm90TmaWarpSpecializedAdapterINS1H_15DefaultEpilogueISJ_SK_SK_NS1G_6thread17LinearCombinationISJ_Li1EffLNS1L_9ScaleType4KindE0ELNS_15FloatRoundStyleE2ESJ_EENS1_15EpilogueDefaultEEEEEvvEEEEvNT_6ParamsE --------------------------
	.section	.nv.shared._ZN7cutlass13device_kernelINS_4gemm6kernel13GemmUniversalIN4cute5tupleIJiiiiEEENS1_10collective13CollectiveMmaINS1_34MainloopSm90TmaGmmaWarpSpecializedILi7ENS5_IJNS4_1CILi1EEESB_SB_EEENS1_35KernelTmaWarpSpecializedCooperativeEEENS5_IJNSA_ILi128EEENSA_ILi64EEENSA_ILi32EEEEEENS_6half_tENS5_IJlSB_lEEESJ_SK_NS4_8TiledMMAINS4_8MMA_AtomIJNS4_4SM904GMMA25MMA_64x64x16_F32F16F16_SSILNSO_5MajorE0ELSQ_0ELNSO_7ScaleInE1ELSR_1EEEEEENS4_6LayoutINS5_IJNSA_ILi2EEESB_SB_EEENS5_IJSB_NSA_ILi0EEESX_EEEEENS5_IJNS4_10UnderscoreES10_S10_EEEEENS4_13SM90_TMA_LOADENS4_14ComposedLayoutINS4_7SwizzleILi2ELi4ELi3EEENS4_18smem_ptr_flag_bitsILi16EEENSU_INS5_IJNSA_ILi8EEESH_EEENS5_IJSH_SB_EEEEEEEvNS4_8identityES13_S1D_vS1E_EENS_8epilogue10collective6detail29Sm90TmaWarpSpecializedAdapterINS1H_15DefaultEpilogueISJ_SK_SK_NS1G_6thread17LinearCombinationISJ_Li1EffLNS1L_9ScaleType4KindE0ELNS_15FloatRoundStyleE2ESJ_EENS1_15EpilogueDefaultEEEEEvvEEEEvNT_6ParamsE,"aw",@nobits
	.sectionflags	@""
	.align	16
	.zero		1024


//--------------------- .nv.shared.reserved.0     --------------------------
	.section	.nv.shared.reserved.0,"aw",@nobits
	.weak		__nv_reservedSMEM_offset_0_alias
	.size		__nv_reservedSMEM_offset_0_alias, 0, 0
	.other		__nv_reservedSMEM_offset_0_alias,@"STO_CUDA_RESERVED_SHARED STV_DEFAULT"
__nv_reservedSMEM_offset_0_alias:
	.zero		0


//--------------------- .nv.global                --------------------------
	.section	.nv.global,"aw",@nobits
.nv.global:
	.type		_ZN40_INTERNAL_197b97d7_4_k_cu_661d29bc_285964cute1_E,@object
	.size		_ZN40_INTERNAL_197b97d7_4_k_cu_661d29bc_285964cute1_E,(_ZN40_INTERNAL_197b97d7_4_k_cu_661d29bc_285964cuda3std3__45__cpo6cbeginE - _ZN40_INTERNAL_197b97d7_4_k_cu_661d29bc_285964cute1_E)
_ZN40_INTERNAL_197b97d7_4_k_cu_661d29bc_285964cute1_E:
	.zero		1
	.type		_ZN40_INTERNAL_197b97d7_4_k_cu_661d29bc_285964cuda3std3__45__cpo6cbeginE,@object
	.size		_ZN40_INTERNAL_197b97d7_4_k_cu_661d29bc_285964cuda3std3__45__cpo6cbeginE,(_ZN40_INTERNAL_197b97d7_4_k_cu_661d29bc_285964cuda3std3__48in_placeE - _ZN40_INTERNAL_197b97d7_4_k_cu_661d29bc_285964cuda3std3__45__cpo6cbeginE)
_ZN40_INTERNAL_197b97d7_4_k_cu_661d29bc_285964cuda3std3__45__cpo6cbeginE:
	.zero		1
	.type		_ZN40_INTERNAL_197b97d7_4_k_cu_661d29bc_285964cuda3std3__48in_placeE,@object
	.size		_ZN40_INTERNAL_197b97d7_4_k_cu_661d29bc_285964cuda3std3__48in_placeE,(_ZN40_INTERNAL_197b97d7_4_k_cu_661d29bc_285964cuda3std6ranges3__45__cpo9iter_moveE - _ZN40_INTERNAL_197b97d7_4_k_cu_661d29bc_285964cuda3std3__48in_placeE)
_ZN40_INTERNAL_197b97d7_4_k_cu_661d29bc_285964cuda3std3__48in_placeE:
	.zero		1
	.type		_ZN40_INTERNAL_197b97d7_4_k_cu_661d29bc_285964cuda3std6ranges3__45__cpo9iter_moveE,@object
	.size		_ZN40_INTERNAL_197b97d7_4_k_cu_661d29bc_285964cuda3std6ranges3__45__cpo9iter_moveE,(_ZN40_INTERNAL_197b97d7_4_k_cu_661d29bc_285964cuda3std3__45__cpo5beginE - _ZN40_INTERNAL_197b97d7_4_k_cu_661d29bc_285964cuda3std6ranges3__45__cpo9iter_moveE)
_ZN40_INTERNAL_197b97d7_4_k_cu_661d29bc_285964cuda3std6ranges3__45__cpo9iter_moveE:
	.zero		1
	.type		_ZN40_INTERNAL_197b97d7_4_k_cu_661d29bc_285964cuda3std3__45__cpo5beginE,@object
	.size		_ZN40_INTERNAL_197b97d7_4_k_cu_661d29bc_285964cuda3std3__45__cpo5beginE,(_ZN40_INTERNAL_197b97d7_4_k_cu_661d29bc_285964cuda3std3__442_GLOBAL__N__197b97d7_4_k_cu_661d29bc_285966ignoreE - _ZN40_INTERNAL_197b97d7_4_k_cu_661d29bc_285964cuda3std3__45__cpo5beginE)
_ZN40_INTERNAL_197b97d7_4_k_cu_661d29bc_285964cuda3std3__45__cpo5beginE:
	.zero		1
	.type		_ZN40_INTERNAL_197b97d7_4_k_cu_661d29bc_285964cuda3std3__442_GLOBAL__N__197b97d7_4_k_cu_661d29bc_285966ignoreE,@object
	.size		_ZN40_INTERNAL_197b97d7_4_k_cu_661d29bc_285964cuda3std3__442_GLOBAL__N__197b97d7_4_k_cu_661d29bc_285966ignoreE,(_ZN40_INTERNAL_197b97d7_4_k_cu_661d29bc_285964cute7productE - _ZN40_INTERNAL_197b97d7_4_k_cu_661d29bc_285964cuda3std3__442_GLOBAL__N__197b97d7_4_k_cu_661d29bc_285966ignoreE)
_ZN40_INTERNAL_197b97d7_4_k_cu_661d29bc_285964cuda3std3__442_GLOBAL__N__197b97d7_4_k_cu_661d29bc_285966ignoreE:
	.zero		1
	.type		_ZN40_INTERNAL_197b97d7_4_k_cu_661d29bc_285964cute7productE,@object
	.size		_ZN40_INTERNAL_197b97d7_4_k_cu_661d29bc_285964cute7productE,(_ZN40_INTERNAL_197b97d7_4_k_cu_661d29bc_285964cuda3std3__45__cpo3endE - _ZN40_INTERNAL_197b97d7_4_k_cu_661d29bc_285964cute7productE)
_ZN40_INTERNAL_197b97d7_4_k_cu_661d29bc_285964cute7productE:
	.zero		1
	.type		_ZN40_INTERNAL_197b97d7_4_k_cu_661d29bc_285964cuda3std3__45__cpo3endE,@object
	.size		_ZN40_INTERNAL_197b97d7_4_k_cu_661d29bc_285964cuda3std3__45__cpo3endE,(_ZN40_INTERNAL_197b97d7_4_k_cu_661d29bc_285964cuda3std3__419piecewise_constructE - _ZN40_INTERNAL_197b97d7_4_k_cu_661d29bc_285964cuda3std3__45__cpo3endE)
_ZN40_INTERNAL_197b97d7_4_k_cu_661d29bc_285964cuda3std3__45__cpo3endE:
	.zero		1
	.type		_ZN40_INTERNAL_197b97d7_4_k_cu_661d29bc_285964cuda3std3__419piecewise_constructE,@object
	.size		_ZN40_INTERNAL_197b97d7_4_k_cu_661d29bc_285964cuda3std3__419piecewise_constructE,(_ZN40_INTERNAL_197b97d7_4_k_cu_661d29bc_285964cuda3std3__45__cpo4cendE - _ZN40_INTERNAL_197b97d7_4_k_cu_661d29bc_285964cuda3std3__419piecewise_constructE)
_ZN40_INTERNAL_197b97d7_4_k_cu_661d29bc_285964cuda3std3__419piecewise_constructE:
	.zero		1
	.type		_ZN40_INTERNAL_197b97d7_4_k_cu_661d29bc_285964cuda3std3__45__cpo4cendE,@object
	.size		_ZN40_INTERNAL_197b97d7_4_k_cu_661d29bc_285964cuda3std3__45__cpo4cendE,(_ZN40_INTERNAL_197b97d7_4_k_cu_661d29bc_285964cuda3std6ranges3__45__cpo4swapE - _ZN40_INTERNAL_197b97d7_4_k_cu_661d29bc_285964cuda3std3__45__cpo4cendE)
_ZN40_INTERNAL_197b97d7_4_k_cu_661d29bc_285964cuda3std3__45__cpo4cendE:
	.zero		1
	.type		_ZN40_INTERNAL_197b97d7_4_k_cu_661d29bc_285964cuda3std6ranges3__45__cpo4swapE,@object
	.size		_ZN40_INTERNAL_197b97d7_4_k_cu_661d29bc_285964cuda3std6ranges3__45__cpo4swapE,(.L_8 - _ZN40_INTERNAL_197b97d7_4_k_cu_661d29bc_285964cuda3std6ranges3__45__cpo4swapE)
_ZN40_INTERNAL_197b97d7_4_k_cu_661d29bc_285964cuda3std6ranges3__45__cpo4swapE:
	.zero		1
.L_8:


//--------------------- .nv.constant0._ZN7cutlass13device_kernelINS_4gemm6kernel13GemmUniversalIN4cute5tupleIJiiiiEEENS1_10collective13CollectiveMmaINS1_34MainloopSm90TmaGmmaWarpSpecializedILi7ENS5_IJNS4_1CILi1EEESB_SB_EEENS1_35KernelTmaWarpSpecializedCooperativeEEENS5_IJNSA_ILi128EEENSA_ILi64EEENSA_ILi32EEEEEENS_6half_tENS5_IJlSB_lEEESJ_SK_NS4_8TiledMMAINS4_8MMA_AtomIJNS4_4SM904GMMA25MMA_64x64x16_F32F16F16_SSILNSO_5MajorE0ELSQ_0ELNSO_7ScaleInE1ELSR_1EEEEEENS4_6LayoutINS5_IJNSA_ILi2EEESB_SB_EEENS5_IJSB_NSA_ILi0EEESX_EEEEENS5_IJNS4_10UnderscoreES10_S10_EEEEENS4_13SM90_TMA_LOADENS4_14ComposedLayoutINS4_7SwizzleILi2ELi4ELi3EEENS4_18smem_ptr_flag_bitsILi16EEENSU_INS5_IJNSA_ILi8EEESH_EEENS5_IJSH_SB_EEEEEEEvNS4_8identityES13_S1D_vS1E_EENS_8epilogue10collective6detail29Sm90TmaWarpSpecializedAdapterINS1H_15DefaultEpilogueISJ_SK_SK_NS1G_6thread17LinearCombinationISJ_Li1EffLNS1L_9ScaleType4KindE0ELNS_15FloatRoundStyleE2ESJ_EENS1_15EpilogueDefaultEEEEEvvEEEEvNT_6ParamsE --------------------------
	.section	.nv.constant0._ZN7cutlass13device_kernelINS_4gemm6kernel13GemmUniversalIN4cute5tupleIJiiiiEEENS1_10collective13CollectiveMmaINS1_34MainloopSm90TmaGmmaWarpSpecializedILi7ENS5_IJNS4_1CILi1EEESB_SB_EEENS1_35KernelTmaWarpSpecializedCooperativeEEENS5_IJNSA_ILi128EEENSA_ILi64EEENSA_ILi32EEEEEENS_6half_tENS5_IJlSB_lEEESJ_SK_NS4_8TiledMMAINS4_8MMA_AtomIJNS4_4SM904GMMA25MMA_64x64x16_F32F16F16_SSILNSO_5MajorE0ELSQ_0ELNSO_7ScaleInE1ELSR_1EEEEEENS4_6LayoutINS5_IJNSA_ILi2EEESB_SB_EEENS5_IJSB_NSA_ILi0EEESX_EEEEENS5_IJNS4_10UnderscoreES10_S10_EEEEENS4_13SM90_TMA_LOADENS4_14ComposedLayoutINS4_7SwizzleILi2ELi4ELi3EEENS4_18smem_ptr_flag_bitsILi16EEENSU_INS5_IJNSA_ILi8EEESH_EEENS5_IJSH_SB_EEEEEEEvNS4_8identityES13_S1D_vS1E_EENS_8epilogue10collective6detail29Sm90TmaWarpSpecializedAdapterINS1H_15DefaultEpilogueISJ_SK_SK_NS1G_6thread17LinearCombinationISJ_Li1EffLNS1L_9ScaleType4KindE0ELNS_15FloatRoundStyleE2ESJ_EENS1_15EpilogueDefaultEEEEEvvEEEEvNT_6ParamsE,"a",@progbits
	.sectionflags	@""
	.align	4
.nv.constant0._ZN7cutlass13device_kernelINS_4gemm6kernel13GemmUniversalIN4cute5tupleIJiiiiEEENS1_10collective13CollectiveMmaINS1_34MainloopSm90TmaGmmaWarpSpecializedILi7ENS5_IJNS4_1CILi1EEESB_SB_EEENS1_35KernelTmaWarpSpecializedCooperativeEEENS5_IJNSA_ILi128EEENSA_ILi64EEENSA_ILi32EEEEEENS_6half_tENS5_IJlSB_lEEESJ_SK_NS4_8TiledMMAINS4_8MMA_AtomIJNS4_4SM904GMMA25MMA_64x64x16_F32F16F16_SSILNSO_5MajorE0ELSQ_0ELNSO_7ScaleInE1ELSR_1EEEEEENS4_6LayoutINS5_IJNSA_ILi2EEESB_SB_EEENS5_IJSB_NSA_ILi0EEESX_EEEEENS5_IJNS4_10UnderscoreES10_S10_EEEEENS4_13SM90_TMA_LOADENS4_14ComposedLayoutINS4_7SwizzleILi2ELi4ELi3EEENS4_18smem_ptr_flag_bitsILi16EEENSU_INS5_IJNSA_ILi8EEESH_EEENS5_IJSH_SB_EEEEEEEvNS4_8identityES13_S1D_vS1E_EENS_8epilogue10collective6detail29Sm90TmaWarpSpecializedAdapterINS1H_15DefaultEpilogueISJ_SK_SK_NS1G_6thread17LinearCombinationISJ_Li1EffLNS1L_9ScaleType4KindE0ELNS_15FloatRoundStyleE2ESJ_EENS1_15EpilogueDefaultEEEEEvvEEEEvNT_6ParamsE:
	.zero		1664


//--------------------- SYMBOLS --------------------------

	.type		.nv.reservedSmem.offset0,@object
	.size		.nv.reservedSmem.offset0,0x4
	.type		__assertfail,@function
